	.target	sm_80

	.elftype	@"ET_EXEC"


//--------------------- .note.nv.tkinfo           --------------------------
	.section	.note.nv.tkinfo,"",@"SHT_NOTE"
	.sectionflags	@"SHF_NOTE_NV_TKINFO"
	.tkinfo
        /*0018*/ 	.word	0x00000002
        /*0030*/ 	.string	""
        /*0030*/ 	.string	"ptxas"
        /*0030*/ 	.string	"Cuda compilation tools, release 13.0, V13.0.88"
        /*0030*/ 	.string	"Build cuda_13.0.r13.0/compiler.36424714_0"
        /*0030*/ 	.string	"-v  -suppress-debug-info  -lineinfo  -arch sm_80 "



//--------------------- .note.nv.cuinfo           --------------------------
	.section	.note.nv.cuinfo,"",@"SHT_NOTE"
	.sectionflags	@"SHF_NOTE_NV_CUINFO"
        /*0018*/ 	.short	0x0002
        /*001a*/ 	.short	0x0050
        /*001c*/ 	.short	0x0082
	.zero		2


//--------------------- .nv.info                  --------------------------
	.section	.nv.info,"",@"SHT_CUDA_INFO"
	.align	4


	//----- nvinfo : EIATTR_REGCOUNT
	.align		4
        /*0000*/ 	.byte	0x04, 0x2f
        /*0002*/ 	.short	(.L_1 - .L_0)
	.align		4
.L_0:
        /*0004*/ 	.word	index@(matmul_kernel)
        /*0008*/ 	.word	0x000000fe


	//----- nvinfo : EIATTR_FRAME_SIZE
	.align		4
.L_1:
        /*000c*/ 	.byte	0x04, 0x11
        /*000e*/ 	.short	(.L_3 - .L_2)
	.align		4
.L_2:
        /*0010*/ 	.word	index@(matmul_kernel)
        /*0014*/ 	.word	0x00000000


	//----- nvinfo : EIATTR_MIN_STACK_SIZE
	.align		4
.L_3:
        /*0018*/ 	.byte	0x04, 0x12
        /*001a*/ 	.short	(.L_5 - .L_4)
	.align		4
.L_4:
        /*001c*/ 	.word	index@(matmul_kernel)
        /*0020*/ 	.word	0x00000000
.L_5:


//--------------------- .nv.info.matmul_kernel    --------------------------
	.section	.nv.info.matmul_kernel,"",@"SHT_CUDA_INFO"
	.sectionflags	@""
	.align	4


	//----- nvinfo : EIATTR_CUDA_API_VERSION
	.align		4
        /*0000*/ 	.byte	0x04, 0x37
        /*0002*/ 	.short	(.L_7 - .L_6)
.L_6:
        /*0004*/ 	.word	0x00000082


	//----- nvinfo : EIATTR_SW2861232_WAR
	.align		4
.L_7:
        /*0008*/ 	.byte	0x01, 0x35
	.zero		2


	//----- nvinfo : EIATTR_PARAM_CBANK
	.align		4
        /*000c*/ 	.byte	0x04, 0x0a
        /*000e*/ 	.short	(.L_9 - .L_8)
	.align		4
.L_8:
        /*0010*/ 	.word	index@(.nv.constant0.matmul_kernel)
        /*0014*/ 	.short	0x0160
        /*0016*/ 	.short	0x0050


	//----- nvinfo : EIATTR_CBANK_PARAM_SIZE
	.align		4
.L_9:
        /*0018*/ 	.byte	0x03, 0x19
        /*001a*/ 	.short	0x0050


	//----- nvinfo : EIATTR_KPARAM_INFO
	.align		4
        /*001c*/ 	.byte	0x04, 0x17
        /*001e*/ 	.short	(.L_11 - .L_10)
.L_10:
        /*0020*/ 	.word	0x00000000
        /*0024*/ 	.short	0x000d
        /*0026*/ 	.short	0x0048
        /*0028*/ 	.byte	0x00, 0xf4, 0x21, 0x00


	//----- nvinfo : EIATTR_KPARAM_INFO
	.align		4
.L_11:
        /*002c*/ 	.byte	0x04, 0x17
        /*002e*/ 	.short	(.L_13 - .L_12)
.L_12:
        /*0030*/ 	.word	0x00000000
        /*0034*/ 	.short	0x000c
        /*0036*/ 	.short	0x0040
        /*0038*/ 	.byte	0x00, 0xf4, 0x21, 0x00


	//----- nvinfo : EIATTR_KPARAM_INFO
	.align		4
.L_13:
        /*003c*/ 	.byte	0x04, 0x17
        /*003e*/ 	.short	(.L_15 - .L_14)
.L_14:
        /*0040*/ 	.word	0x00000000
        /*0044*/ 	.short	0x000b
        /*0046*/ 	.short	0x0038
        /*0048*/ 	.byte	0x00, 0xf0, 0x11, 0x00


	//----- nvinfo : EIATTR_KPARAM_INFO
	.align		4
.L_15:
        /*004c*/ 	.byte	0x04, 0x17
        /*004e*/ 	.short	(.L_17 - .L_16)
.L_16:
        /*0050*/ 	.word	0x00000000
        /*0054*/ 	.short	0x000a
        /*0056*/ 	.short	0x0034
        /*0058*/ 	.byte	0x00, 0xf0, 0x11, 0x00


	//----- nvinfo : EIATTR_KPARAM_INFO
	.align		4
.L_17:
        /*005c*/ 	.byte	0x04, 0x17
        /*005e*/ 	.short	(.L_19 - .L_18)
.L_18:
        /*0060*/ 	.word	0x00000000
        /*0064*/ 	.short	0x0009
        /*0066*/ 	.short	0x0030
        /*0068*/ 	.byte	0x00, 0xf0, 0x11, 0x00


	//----- nvinfo : EIATTR_KPARAM_INFO
	.align		4
.L_19:
        /*006c*/ 	.byte	0x04, 0x17
        /*006e*/ 	.short	(.L_21 - .L_20)
.L_20:
        /*0070*/ 	.word	0x00000000
        /*0074*/ 	.short	0x0008
        /*0076*/ 	.short	0x002c
        /*0078*/ 	.byte	0x00, 0xf0, 0x11, 0x00


	//----- nvinfo : EIATTR_KPARAM_INFO
	.align		4
.L_21:
        /*007c*/ 	.byte	0x04, 0x17
        /*007e*/ 	.short	(.L_23 - .L_22)
.L_22:
        /*0080*/ 	.word	0x00000000
        /*0084*/ 	.short	0x0007
        /*0086*/ 	.short	0x0028
        /*0088*/ 	.byte	0x00, 0xf0, 0x11, 0x00


	//----- nvinfo : EIATTR_KPARAM_INFO
	.align		4
.L_23:
        /*008c*/ 	.byte	0x04, 0x17
        /*008e*/ 	.short	(.L_25 - .L_24)
.L_24:
        /*0090*/ 	.word	0x00000000
        /*0094*/ 	.short	0x0006
        /*0096*/ 	.short	0x0024
        /*0098*/ 	.byte	0x00, 0xf0, 0x11, 0x00


	//----- nvinfo : EIATTR_KPARAM_INFO
	.align		4
.L_25:
        /*009c*/ 	.byte	0x04, 0x17
        /*009e*/ 	.short	(.L_27 - .L_26)
.L_26:
        /*00a0*/ 	.word	0x00000000
        /*00a4*/ 	.short	0x0005
        /*00a6*/ 	.short	0x0020
        /*00a8*/ 	.byte	0x00, 0xf0, 0x11, 0x00


	//----- nvinfo : EIATTR_KPARAM_INFO
	.align		4
.L_27:
        /*00ac*/ 	.byte	0x04, 0x17
        /*00ae*/ 	.short	(.L_29 - .L_28)
.L_28:
        /*00b0*/ 	.word	0x00000000
        /*00b4*/ 	.short	0x0004
        /*00b6*/ 	.short	0x001c
        /*00b8*/ 	.byte	0x00, 0xf0, 0x11, 0x00


	//----- nvinfo : EIATTR_KPARAM_INFO
	.align		4
.L_29:
        /*00bc*/ 	.byte	0x04, 0x17
        /*00be*/ 	.short	(.L_31 - .L_30)
.L_30:
        /*00c0*/ 	.word	0x00000000
        /*00c4*/ 	.short	0x0003
        /*00c6*/ 	.short	0x0018
        /*00c8*/ 	.byte	0x00, 0xf0, 0x11, 0x00


	//----- nvinfo : EIATTR_KPARAM_INFO
	.align		4
.L_31:
        /*00cc*/ 	.byte	0x04, 0x17
        /*00ce*/ 	.short	(.L_33 - .L_32)
.L_32:
        /*00d0*/ 	.word	0x00000000
        /*00d4*/ 	.short	0x0002
        /*00d6*/ 	.short	0x0010
        /*00d8*/ 	.byte	0x00, 0xf4, 0x21, 0x00


	//----- nvinfo : EIATTR_KPARAM_INFO
	.align		4
.L_33:
        /*00dc*/ 	.byte	0x04, 0x17
        /*00de*/ 	.short	(.L_35 - .L_34)
.L_34:
        /*00e0*/ 	.word	0x00000000
        /*00e4*/ 	.short	0x0001
        /*00e6*/ 	.short	0x0008
        /*00e8*/ 	.byte	0x00, 0xf4, 0x21, 0x00


	//----- nvinfo : EIATTR_KPARAM_INFO
	.align		4
.L_35:
        /*00ec*/ 	.byte	0x04, 0x17
        /*00ee*/ 	.short	(.L_37 - .L_36)
.L_36:
        /*00f0*/ 	.word	0x00000000
        /*00f4*/ 	.short	0x0000
        /*00f6*/ 	.short	0x0000
        /*00f8*/ 	.byte	0x00, 0xf4, 0x21, 0x00


	//----- nvinfo : EIATTR_MAXREG_COUNT
	.align		4
.L_37:
        /*00fc*/ 	.byte	0x03, 0x1b
        /*00fe*/ 	.short	0x00ff


	//----- nvinfo : EIATTR_NUM_BARRIERS
	.align		4
        /*0100*/ 	.byte	0x02, 0x4c
        /*0102*/ 	.byte	0x01
	.zero		1


	//----- nvinfo : EIATTR_MERCURY_ISA_VERSION
	.align		4
        /*0104*/ 	.byte	0x03, 0x5f
        /*0106*/ 	.short	0x0000


	//----- nvinfo : EIATTR_EXIT_INSTR_OFFSETS
	.align		4
        /*0108*/ 	.byte	0x04, 0x1c
        /*010a*/ 	.short	(.L_39 - .L_38)


	//   ....[0]....
.L_38:
        /*010c*/ 	.word	0x000031f0


	//   ....[1]....
        /*0110*/ 	.word	0x00003220


	//----- nvinfo : EIATTR_REQNTID
	.align		4
.L_39:
        /*0114*/ 	.byte	0x04, 0x10
        /*0116*/ 	.short	(.L_41 - .L_40)
.L_40:
        /*0118*/ 	.word	0x00000100
        /*011c*/ 	.word	0x00000001
        /*0120*/ 	.word	0x00000001
.L_41:


//--------------------- .nv.callgraph             --------------------------
	.section	.nv.callgraph,"",@"SHT_CUDA_CALLGRAPH"
	.align	4
	.sectionentsize	8
	.align		4
        /*0000*/ 	.word	0x00000000
	.align		4
        /*0004*/ 	.word	0xffffffff
	.align		4
        /*0008*/ 	.word	0x00000000
	.align		4
        /*000c*/ 	.word	0xfffffffe
	.align		4
        /*0010*/ 	.word	0x00000000
	.align		4
        /*0014*/ 	.word	0xfffffffd
	.align		4
        /*0018*/ 	.word	0x00000000
	.align		4
        /*001c*/ 	.word	0xfffffffc


//--------------------- .nv.rel.action            --------------------------
	.section	.nv.rel.action,"",@"SHT_CUDA_RELOCINFO"
	.align	8
	.sectionentsize	8
        /*0000*/ 	.byte	0x73, 0x00, 0x00, 0x00, 0x00, 0x00, 0x00, 0x00, 0x00, 0x00, 0x00, 0x11, 0x25, 0x00, 0x05, 0x36


//--------------------- .nv.constant0.matmul_kernel --------------------------
	.section	.nv.constant0.matmul_kernel,"a",@progbits
	.sectionflags	@""
	.align	4
.nv.constant0.matmul_kernel:
	.zero		432


//--------------------- .text.matmul_kernel       --------------------------
	.section	.text.matmul_kernel,"ax",@progbits
	.sectioninfo	@"SHI_REGISTERS=254"
	.align	128
        .global         matmul_kernel
        .type           matmul_kernel,@function
        .size           matmul_kernel,(.L_x_4 - matmul_kernel)
        .other          matmul_kernel,@"STO_CUDA_ENTRY STV_DEFAULT"
matmul_kernel:
.text.matmul_kernel:
[----:B------:R-:W-:Y:S02]  /*0000*/  IMAD.MOV.U32 R1, RZ, RZ, c[0x0][0x28] ;  /* 0x00000a00ff017624 */ /* 0x000fe400078e00ff */
[----:B------:R-:W-:Y:S01]  /*0010*/  IMAD.MOV.U32 R0, RZ, RZ, c[0x0][0x17c] ;  /* 0x00005f00ff007624 */ /* 0x000fe200078e00ff */
[----:B------:R-:W0:Y:S01]  /*0020*/  S2R R5, SR_CTAID.X ;  /* 0x0000000000057919 */ /* 0x000e220000002500 */
[----:B------:R-:W-:Y:S01]  /*0030*/  ULDC.64 UR4, c[0x0][0x118] ;  /* 0x0000460000047ab9 */ /* 0x000fe20000000a00 */
[----:B------:R-:W-:Y:S01]  /*0040*/  CS2R R32, SRZ ;  /* 0x0000000000207805 */ /* 0x000fe2000001ff00 */
[----:B------:R-:W-:Y:S01]  /*0050*/  CS2R R48, SRZ ;  /* 0x0000000000307805 */ /* 0x000fe2000001ff00 */
[----:B------:R-:W-:Y:S01]  /*0060*/  IADD3 R0, R0, 0xf, RZ ;  /* 0x0000000f00007810 */ /* 0x000fe20007ffe0ff */
[----:B------:R-:W-:Y:S01]  /*0070*/  CS2R R34, SRZ ;  /* 0x0000000000227805 */ /* 0x000fe2000001ff00 */
[----:B------:R-:W-:Y:S02]  /*0080*/  CS2R R50, SRZ ;  /* 0x0000000000327805 */ /* 0x000fe4000001ff00 */
[----:B------:R-:W-:-:S04]  /*0090*/  SHF.R.S32.HI R3, RZ, 0x1f, R0 ;  /* 0x0000001fff037819 */ /* 0x000fc80000011400 */
[----:B------:R-:W-:-:S04]  /*00a0*/  LEA.HI R3, R3, R0, RZ, 0x4 ;  /* 0x0000000003037211 */ /* 0x000fc800078f20ff */
[----:B------:R-:W-:-:S05]  /*00b0*/  SHF.R.S32.HI R3, RZ, 0x4, R3 ;  /* 0x00000004ff037819 */ /* 0x000fca0000011403 */
[----:B------:R-:W-:Y:S01]  /*00c0*/  IMAD.SHL.U32 R4, R3, 0x8, RZ ;  /* 0x0000000803047824 */ /* 0x000fe200078e00ff */
[----:B0-----:R-:W-:-:S04]  /*00d0*/  IABS R8, R5 ;  /* 0x0000000500087213 */ /* 0x001fc80000000000 */
[-C--:B------:R-:W-:Y:S02]  /*00e0*/  IABS R7, R4.reuse ;  /* 0x0000000400077213 */ /* 0x080fe40000000000 */
[----:B------:R-:W-:Y:S02]  /*00f0*/  IABS R10, R4 ;  /* 0x00000004000a7213 */ /* 0x000fe40000000000 */
[----:B------:R-:W0:Y:S08]  /*0100*/  I2F.RP R0, R7 ;  /* 0x0000000700007306 */ /* 0x000e300000209400 */
[----:B0-----:R-:W0:Y:S02]  /*0110*/  MUFU.RCP R0, R0 ;  /* 0x0000000000007308 */ /* 0x001e240000001000 */
[----:B0-----:R-:W-:Y:S01]  /*0120*/  IADD3 R2, R0, 0xffffffe, RZ ;  /* 0x0ffffffe00027810 */ /* 0x001fe20007ffe0ff */
[----:B------:R-:W-:-:S05]  /*0130*/  IMAD.MOV R0, RZ, RZ, -R10 ;  /* 0x000000ffff007224 */ /* 0x000fca00078e0a0a */
[----:B------:R0:W1:Y:S02]  /*0140*/  F2I.FTZ.U32.TRUNC.NTZ R3, R2 ;  /* 0x0000000200037305 */ /* 0x000064000021f000 */
[----:B0-----:R-:W-:Y:S02]  /*0150*/  IMAD.MOV.U32 R2, RZ, RZ, RZ ;  /* 0x000000ffff027224 */ /* 0x001fe400078e00ff */
[----:B-1----:R-:W-:-:S04]  /*0160*/  IMAD.MOV R6, RZ, RZ, -R3 ;  /* 0x000000ffff067224 */ /* 0x002fc800078e0a03 */
[----:B------:R-:W-:Y:S02]  /*0170*/  IMAD R9, R6, R7, RZ ;  /* 0x0000000706097224 */ /* 0x000fe400078e02ff */
[----:B------:R-:W-:Y:S02]  /*0180*/  IMAD.MOV.U32 R6, RZ, RZ, R8 ;  /* 0x000000ffff067224 */ /* 0x000fe400078e0008 */
[----:B------:R-:W-:-:S06]  /*0190*/  IMAD.HI.U32 R3, R3, R9, R2 ;  /* 0x0000000903037227 */ /* 0x000fcc00078e0002 */
[----:B------:R-:W-:-:S04]  /*01a0*/  IMAD.HI.U32 R3, R3, R6, RZ ;  /* 0x0000000603037227 */ /* 0x000fc800078e00ff */
[----:B------:R-:W-:-:S05]  /*01b0*/  IMAD R0, R3, R0, R6 ;  /* 0x0000000003007224 */ /* 0x000fca00078e0206 */
[----:B------:R-:W-:-:S13]  /*01c0*/  ISETP.GT.U32.AND P1, PT, R7, R0, PT ;  /* 0x000000000700720c */ /* 0x000fda0003f24070 */
[----:B------:R-:W-:Y:S01]  /*01d0*/  @!P1 IMAD.IADD R0, R0, 0x1, -R7 ;  /* 0x0000000100009824 */ /* 0x000fe200078e0a07 */
[----:B------:R-:W-:Y:S02]  /*01e0*/  @!P1 IADD3 R3, R3, 0x1, RZ ;  /* 0x0000000103039810 */ /* 0x000fe40007ffe0ff */
[----:B------:R-:W-:Y:S02]  /*01f0*/  ISETP.NE.AND P1, PT, R4, RZ, PT ;  /* 0x000000ff0400720c */ /* 0x000fe40003f25270 */
[----:B------:R-:W-:Y:S02]  /*0200*/  ISETP.GE.U32.AND P0, PT, R0, R7, PT ;  /* 0x000000070000720c */ /* 0x000fe40003f06070 */
[----:B------:R-:W-:-:S04]  /*0210*/  LOP3.LUT R0, R5, R4, RZ, 0x3c, !PT ;  /* 0x0000000405007212 */ /* 0x000fc800078e3cff */
[----:B------:R-:W-:Y:S01]  /*0220*/  ISETP.GE.AND P2, PT, R0, RZ, PT ;  /* 0x000000ff0000720c */ /* 0x000fe20003f46270 */
[----:B------:R-:W-:-:S05]  /*0230*/  IMAD.MOV.U32 R0, RZ, RZ, c[0x0][0x178] ;  /* 0x00005e00ff007624 */ /* 0x000fca00078e00ff */
[----:B------:R-:W-:Y:S02]  /*0240*/  IADD3 R0, R0, 0xff, RZ ;  /* 0x000000ff00007810 */ /* 0x000fe40007ffe0ff */
[----:B------:R-:W-:-:S05]  /*0250*/  @P0 IADD3 R3, R3, 0x1, RZ ;  /* 0x0000000103030810 */ /* 0x000fca0007ffe0ff */
[----:B------:R-:W-:Y:S01]  /*0260*/  IMAD.MOV.U32 R2, RZ, RZ, R3 ;  /* 0x000000ffff027224 */ /* 0x000fe200078e0003 */
[----:B------:R-:W-:-:S03]  /*0270*/  SHF.R.S32.HI R3, RZ, 0x1f, R0 ;  /* 0x0000001fff037819 */ /* 0x000fc60000011400 */
[----:B------:R-:W-:Y:S01]  /*0280*/  @!P2 IMAD.MOV R2, RZ, RZ, -R2 ;  /* 0x000000ffff02a224 */ /* 0x000fe200078e0a02 */
[----:B------:R-:W-:Y:S02]  /*0290*/  @!P1 LOP3.LUT R2, RZ, R4, RZ, 0x33, !PT ;  /* 0x00000004ff029212 */ /* 0x000fe400078e33ff */
[----:B------:R-:W-:-:S03]  /*02a0*/  LEA.HI R3, R3, R0, RZ, 0x8 ;  /* 0x0000000003037211 */ /* 0x000fc600078f40ff */
[----:B------:R-:W-:Y:S02]  /*02b0*/  IMAD.SHL.U32 R8, R2, 0x8, RZ ;  /* 0x0000000802087824 */ /* 0x000fe400078e00ff */
[----:B------:R-:W-:-:S03]  /*02c0*/  IMAD.MOV R2, RZ, RZ, -R2 ;  /* 0x000000ffff027224 */ /* 0x000fc600078e0a02 */
[----:B------:R-:W-:Y:S01]  /*02d0*/  LEA.HI.SX32 R3, R3, -R8, 0x18 ;  /* 0x8000000803037211 */ /* 0x000fe200078fc2ff */
[----:B------:R-:W-:-:S03]  /*02e0*/  IMAD R11, R4, R2, R5 ;  /* 0x00000002040b7224 */ /* 0x000fc600078e0205 */
[----:B------:R-:W-:-:S04]  /*02f0*/  IMNMX R6, R3, 0x8, PT ;  /* 0x0000000803067817 */ /* 0x000fc80003800200 */
[-C--:B------:R-:W-:Y:S02]  /*0300*/  IABS R7, R6.reuse ;  /* 0x0000000600077213 */ /* 0x080fe40000000000 */
[----:B------:R-:W-:Y:S02]  /*0310*/  IABS R4, R6 ;  /* 0x0000000600047213 */ /* 0x000fe40000000000 */
[----:B------:R-:W0:Y:S08]  /*0320*/  I2F.RP R0, R7 ;  /* 0x0000000700007306 */ /* 0x000e300000209400 */
[----:B0-----:R-:W0:Y:S02]  /*0330*/  MUFU.RCP R0, R0 ;  /* 0x0000000000007308 */ /* 0x001e240000001000 */
[----:B0-----:R-:W-:Y:S01]  /*0340*/  IADD3 R3, R0, 0xffffffe, RZ ;  /* 0x0ffffffe00037810 */ /* 0x001fe20007ffe0ff */
[----:B------:R-:W-:-:S05]  /*0350*/  IMAD.MOV R0, RZ, RZ, -R4 ;  /* 0x000000ffff007224 */ /* 0x000fca00078e0a04 */
[----:B------:R-:W0:Y:S02]  /*0360*/  F2I.FTZ.U32.TRUNC.NTZ R3, R3 ;  /* 0x0000000300037305 */ /* 0x000e24000021f000 */
[----:B0-----:R-:W-:-:S04]  /*0370*/  IMAD.MOV R9, RZ, RZ, -R3 ;  /* 0x000000ffff097224 */ /* 0x001fc800078e0a03 */
[----:B------:R-:W-:Y:S01]  /*0380*/  IMAD.MOV.U32 R2, RZ, RZ, R9 ;  /* 0x000000ffff027224 */ /* 0x000fe200078e0009 */
[----:B------:R-:W-:-:S03]  /*0390*/  IABS R9, R11 ;  /* 0x0000000b00097213 */ /* 0x000fc60000000000 */
[----:B------:R-:W-:Y:S02]  /*03a0*/  IMAD R5, R2, R7, RZ ;  /* 0x0000000702057224 */ /* 0x000fe400078e02ff */
[----:B------:R-:W-:-:S04]  /*03b0*/  IMAD.MOV.U32 R2, RZ, RZ, RZ ;  /* 0x000000ffff027224 */ /* 0x000fc800078e00ff */
        /* <DEDUP_REMOVED lines=9> */
[----:B------:R-:W-:Y:S02]  /*0450*/  ISETP.GE.AND P2, PT, R0, RZ, PT ;  /* 0x000000ff0000720c */ /* 0x000fe40003f46270 */
[----:B------:R-:W0:Y:S05]  /*0460*/  S2R R0, SR_TID.X ;  /* 0x0000000000007919 */ /* 0x000e2a0000002100 */
[----:B------:R-:W-:-:S06]  /*0470*/  @P0 IADD3 R2, R2, 0x1, RZ ;  /* 0x0000000102020810 */ /* 0x000fcc0007ffe0ff */
[----:B------:R-:W-:Y:S01]  /*0480*/  @!P2 IMAD.MOV R2, RZ, RZ, -R2 ;  /* 0x000000ffff02a224 */ /* 0x000fe200078e0a02 */
[----:B------:R-:W-:-:S05]  /*0490*/  @!P1 LOP3.LUT R2, RZ, R6, RZ, 0x33, !PT ;  /* 0x00000006ff029212 */ /* 0x000fca00078e33ff */
[----:B------:R-:W-:Y:S02]  /*04a0*/  IMAD.MOV R3, RZ, RZ, -R2 ;  /* 0x000000ffff037224 */ /* 0x000fe400078e0a02 */
[----:B------:R-:W-:Y:S02]  /*04b0*/  IMAD.SHL.U32 R54, R2, 0x10, RZ ;  /* 0x0000001002367824 */ /* 0x000fe400078e00ff */
[----:B------:R-:W-:Y:S02]  /*04c0*/  IMAD R3, R6, R3, R11 ;  /* 0x0000000306037224 */ /* 0x000fe400078e020b */
[----:B------:R-:W-:Y:S01]  /*04d0*/  IMAD.MOV.U32 R6, RZ, RZ, c[0x0][0x180] ;  /* 0x00006000ff067624 */ /* 0x000fe200078e00ff */
[----:B0-----:R-:W-:Y:S01]  /*04e0*/  LOP3.LUT R58, R0, 0xff, RZ, 0xc0, !PT ;  /* 0x000000ff003a7812 */ /* 0x001fe200078ec0ff */
[----:B------:R-:W-:-:S03]  /*04f0*/  IMAD.IADD R3, R8, 0x1, R3 ;  /* 0x0000000108037824 */ /* 0x000fc600078e0203 */
[----:B------:R-:W-:Y:S01]  /*0500*/  IADD3 R6, R6, 0x3f, RZ ;  /* 0x0000003f06067810 */ /* 0x000fe20007ffe0ff */
[----:B------:R-:W-:-:S03]  /*0510*/  IMAD R55, R3, 0x100, R58 ;  /* 0x0000010003377824 */ /* 0x000fc600078e023a */
[----:B------:R-:W-:-:S13]  /*0520*/  ISETP.GE.AND P0, PT, R6, 0x40, PT ;  /* 0x000000400600780c */ /* 0x000fda0003f06270 */
[----:B------:R-:W-:Y:S05]  /*0530*/  @!P0 BRA `(.L_x_0) ;  /* 0x0000246000008947 */ /* 0x000fea0003800000 */
[----:B------:R-:W-:Y:S01]  /*0540*/  IABS R15, c[0x0][0x17c] ;  /* 0x00005f00000f7a13 */ /* 0x000fe20000000000 */
[----:B------:R-:W-:Y:S01]  /*0550*/  IMAD.SHL.U32 R58, R58, 0x2, RZ ;  /* 0x000000023a3a7824 */ /* 0x000fe200078e00ff */
[----:B------:R-:W-:Y:S01]  /*0560*/  IABS R13, c[0x0][0x178] ;  /* 0x00005e00000d7a13 */ /* 0x000fe20000000000 */
[----:B------:R-:W-:Y:S01]  /*0570*/  IMAD.MOV.U32 R193, RZ, RZ, c[0x0][0x188] ;  /* 0x00006200ffc17624 */ /* 0x000fe200078e00ff */
[----:B------:R-:W0:Y:S01]  /*0580*/  I2F.RP R8, R15 ;  /* 0x0000000f00087306 */ /* 0x000e220000209400 */
[----:B------:R-:W-:Y:S01]  /*0590*/  SHF.R.U32.HI R9, RZ, 0x6, R0 ;  /* 0x00000006ff097819 */ /* 0x000fe20000011600 */
[----:B------:R-:W-:Y:S01]  /*05a0*/  IMAD.MOV.U32 R67, RZ, RZ, c[0x0][0x18c] ;  /* 0x00006300ff437624 */ /* 0x000fe200078e00ff */
[----:B------:R-:W-:Y:S01]  /*05b0*/  LOP3.LUT R59, R0, 0x3f, RZ, 0xc0, !PT ;  /* 0x0000003f003b7812 */ /* 0x000fe200078ec0ff */
[----:B------:R-:W-:Y:S01]  /*05c0*/  IMAD.SHL.U32 R69, R193, 0x40, RZ ;  /* 0x00000040c1457824 */ /* 0x000fe200078e00ff */
[----:B------:R-:W-:Y:S01]  /*05d0*/  SGXT.U32 R9, R9, 0x2 ;  /* 0x000000020909781a */ /* 0x000fe20000000000 */
[----:B------:R-:W-:Y:S01]  /*05e0*/  IMAD R71, R193, 0x3f, RZ ;  /* 0x0000003fc1477824 */ /* 0x000fe200078e02ff */
[----:B------:R-:W-:Y:S01]  /*05f0*/  CS2R R22, SRZ ;  /* 0x0000000000167805 */ /* 0x000fe2000001ff00 */
[----:B------:R-:W1:Y:S01]  /*0600*/  I2F.RP R7, R13 ;  /* 0x0000000d00077306 */ /* 0x000e620000209400 */
[----:B------:R-:W-:Y:S01]  /*0610*/  LOP3.LUT R18, R54, R9, RZ, 0xfc, !PT ;  /* 0x0000000936127212 */ /* 0x000fe200078efcff */
[----:B------:R-:W-:Y:S01]  /*0620*/  IMAD R53, R59, c[0x0][0x18c], RZ ;  /* 0x000063003b357a24 */ /* 0x000fe200078e02ff */
[----:B------:R-:W-:Y:S01]  /*0630*/  CS2R R32, SRZ ;  /* 0x0000000000207805 */ /* 0x000fe2000001ff00 */
[C---:B------:R-:W-:Y:S01]  /*0640*/  IMAD R73, R193.reuse, 0x3e, RZ ;  /* 0x0000003ec1497824 */ /* 0x040fe200078e02ff */
[C---:B------:R-:W-:Y:S01]  /*0650*/  LOP3.LUT R19, R18.reuse, 0x8, RZ, 0xfc, !PT ;  /* 0x0000000812137812 */ /* 0x040fe200078efcff */
[C---:B------:R-:W-:Y:S01]  /*0660*/  IMAD R75, R193.reuse, 0x3d, RZ ;  /* 0x0000003dc14b7824 */ /* 0x040fe200078e02ff */
[----:B------:R-:W-:Y:S01]  /*0670*/  LOP3.LUT R20, R18, 0x4, RZ, 0xfc, !PT ;  /* 0x0000000412147812 */ /* 0x000fe200078efcff */
[----:B0-----:R-:W0:Y:S01]  /*0680*/  MUFU.RCP R8, R8 ;  /* 0x0000000800087308 */ /* 0x001e220000001000 */
[----:B------:R-:W-:Y:S01]  /*0690*/  IABS R12, R19 ;  /* 0x00000013000c7213 */ /* 0x000fe20000000000 */
[C---:B------:R-:W-:Y:S01]  /*06a0*/  IMAD R77, R193.reuse, 0x3c, RZ ;  /* 0x0000003cc14d7824 */ /* 0x040fe200078e02ff */
[----:B------:R-:W-:Y:S01]  /*06b0*/  IABS R14, R20 ;  /* 0x00000014000e7213 */ /* 0x000fe20000000000 */
[C---:B------:R-:W-:Y:S01]  /*06c0*/  IMAD R79, R193.reuse, 0x3b, RZ ;  /* 0x0000003bc14f7824 */ /* 0x040fe200078e02ff */
[----:B------:R-:W-:Y:S01]  /*06d0*/  IABS R16, R18 ;  /* 0x0000001200107213 */ /* 0x000fe20000000000 */
[C---:B------:R-:W-:Y:S01]  /*06e0*/  IMAD R81, R193.reuse, 0x3a, RZ ;  /* 0x0000003ac1517824 */ /* 0x040fe200078e02ff */
[----:B------:R-:W-:Y:S01]  /*06f0*/  CS2R R34, SRZ ;  /* 0x0000000000227805 */ /* 0x000fe2000001ff00 */
[----:B-1----:R-:W1:Y:S01]  /*0700*/  MUFU.RCP R7, R7 ;  /* 0x0000000700077308 */ /* 0x002e620000001000 */
[C---:B------:R-:W-:Y:S01]  /*0710*/  IMAD R83, R193.reuse, 0x39, RZ ;  /* 0x00000039c1537824 */ /* 0x040fe200078e02ff */
[----:B------:R-:W-:Y:S01]  /*0720*/  CS2R R44, SRZ ;  /* 0x00000000002c7805 */ /* 0x000fe2000001ff00 */
[C---:B------:R-:W-:Y:S01]  /*0730*/  IMAD R85, R193.reuse, 0x38, RZ ;  /* 0x00000038c1557824 */ /* 0x040fe200078e02ff */
[----:B------:R-:W-:Y:S01]  /*0740*/  CS2R R46, SRZ ;  /* 0x00000000002e7805 */ /* 0x000fe2000001ff00 */
[C---:B------:R-:W-:Y:S01]  /*0750*/  IMAD R87, R193.reuse, 0x37, RZ ;  /* 0x00000037c1577824 */ /* 0x040fe200078e02ff */
[----:B------:R-:W-:Y:S01]  /*0760*/  CS2R R48, SRZ ;  /* 0x0000000000307805 */ /* 0x000fe2000001ff00 */
[C---:B------:R-:W-:Y:S01]  /*0770*/  IMAD R89, R193.reuse, 0x36, RZ ;  /* 0x00000036c1597824 */ /* 0x040fe200078e02ff */
[----:B0-----:R-:W-:Y:S01]  /*0780*/  IADD3 R4, R8, 0xffffffe, RZ ;  /* 0x0ffffffe08047810 */ /* 0x001fe20007ffe0ff */
[C---:B------:R-:W-:Y:S01]  /*0790*/  IMAD R91, R193.reuse, 0x35, RZ ;  /* 0x00000035c15b7824 */ /* 0x040fe200078e02ff */
[----:B------:R-:W-:Y:S01]  /*07a0*/  CS2R R50, SRZ ;  /* 0x0000000000327805 */ /* 0x000fe2000001ff00 */
[C---:B------:R-:W-:Y:S01]  /*07b0*/  IMAD R93, R193.reuse, 0x34, RZ ;  /* 0x00000034c15d7824 */ /* 0x040fe200078e02ff */
[----:B------:R0:W2:Y:S01]  /*07c0*/  F2I.FTZ.U32.TRUNC.NTZ R5, R4 ;  /* 0x0000000400057305 */ /* 0x0000a2000021f000 */
[C---:B------:R-:W-:Y:S01]  /*07d0*/  IMAD R95, R193.reuse, 0x33, RZ ;  /* 0x00000033c15f7824 */ /* 0x040fe200078e02ff */
[----:B------:R-:W-:Y:S01]  /*07e0*/  LOP3.LUT R64, R58, 0x10, RZ, 0x3c, !PT ;  /* 0x000000103a407812 */ /* 0x000fe200078e3cff */
[----:B------:R-:W-:Y:S01]  /*07f0*/  IMAD R97, R193, 0x32, RZ ;  /* 0x00000032c1617824 */ /* 0x000fe200078e02ff */
[----:B-1----:R-:W-:Y:S01]  /*0800*/  IADD3 R2, R7, 0xffffffe, RZ ;  /* 0x0ffffffe07027810 */ /* 0x002fe20007ffe0ff */
[C---:B------:R-:W-:Y:S01]  /*0810*/  IMAD R99, R193.reuse, 0x31, RZ ;  /* 0x00000031c1637824 */ /* 0x040fe200078e02ff */
[----:B------:R-:W-:Y:S01]  /*0820*/  LOP3.LUT R7, R18, 0xc, RZ, 0xfc, !PT ;  /* 0x0000000c12077812 */ /* 0x000fe200078efcff */
[C---:B------:R-:W-:Y:S01]  /*0830*/  IMAD R101, R193.reuse, 0x30, RZ ;  /* 0x00000030c1657824 */ /* 0x040fe200078e02ff */
[----:B------:R1:W3:Y:S01]  /*0840*/  F2I.FTZ.U32.TRUNC.NTZ R3, R2 ;  /* 0x0000000200037305 */ /* 0x0002e2000021f000 */
[----:B0-----:R-:W-:Y:S01]  /*0850*/  IMAD.MOV.U32 R4, RZ, RZ, RZ ;  /* 0x000000ffff047224 */ /* 0x001fe200078e00ff */
[C---:B------:R-:W-:Y:S01]  /*0860*/  LOP3.LUT R66, R58.reuse, 0x20, RZ, 0x3c, !PT ;  /* 0x000000203a427812 */ /* 0x040fe200078e3cff */
[C---:B------:R-:W-:Y:S01]  /*0870*/  IMAD R103, R193.reuse, 0x2f, RZ ;  /* 0x0000002fc1677824 */ /* 0x040fe200078e02ff */
[C---:B------:R-:W-:Y:S01]  /*0880*/  LOP3.LUT R68, R58.reuse, 0x30, RZ, 0x3c, !PT ;  /* 0x000000303a447812 */ /* 0x040fe200078e3cff */
[C---:B------:R-:W-:Y:S01]  /*0890*/  IMAD R105, R193.reuse, 0x2e, RZ ;  /* 0x0000002ec1697824 */ /* 0x040fe200078e02ff */
[C---:B------:R-:W-:Y:S01]  /*08a0*/  LOP3.LUT R70, R58.reuse, 0x40, RZ, 0x3c, !PT ;  /* 0x000000403a467812 */ /* 0x040fe200078e3cff */
[----:B------:R-:W-:Y:S01]  /*08b0*/  IMAD R107, R193, 0x2d, RZ ;  /* 0x0000002dc16b7824 */ /* 0x000fe200078e02ff */
[C---:B------:R-:W-:Y:S01]  /*08c0*/  LOP3.LUT R72, R58.reuse, 0x50, RZ, 0x3c, !PT ;  /* 0x000000503a487812 */ /* 0x040fe200078e3cff */
[----:B--2---:R-:W-:Y:S01]  /*08d0*/  IMAD.MOV R10, RZ, RZ, -R5 ;  /* 0x000000ffff0a7224 */ /* 0x004fe200078e0a05 */
[C---:B------:R-:W-:Y:S01]  /*08e0*/  LOP3.LUT R74, R58.reuse, 0x60, RZ, 0x3c, !PT ;  /* 0x000000603a4a7812 */ /* 0x040fe200078e3cff */
[----:B-1----:R-:W-:Y:S01]  /*08f0*/  IMAD.MOV.U32 R2, RZ, RZ, RZ ;  /* 0x000000ffff027224 */ /* 0x002fe200078e00ff */
[----:B------:R-:W-:Y:S01]  /*0900*/  LOP3.LUT R78, R58, 0x70, RZ, 0x3c, !PT ;  /* 0x000000703a4e7812 */ /* 0x000fe200078e3cff */
[----:B------:R-:W-:-:S02]  /*0910*/  IMAD R11, R10, R15, RZ ;  /* 0x0000000f0a0b7224 */ /* 0x000fc400078e02ff */
[----:B------:R-:W-:Y:S02]  /*0920*/  IMAD R109, R193, 0x2c, RZ ;  /* 0x0000002cc16d7824 */ /* 0x000fe400078e02ff */
[----:B---3--:R-:W-:Y:S02]  /*0930*/  IMAD.MOV R8, RZ, RZ, -R3 ;  /* 0x000000ffff087224 */ /* 0x008fe400078e0a03 */
[----:B------:R-:W-:Y:S01]  /*0940*/  IMAD.HI.U32 R4, R5, R11, R4 ;  /* 0x0000000b05047227 */ /* 0x000fe200078e0004 */
[----:B------:R-:W-:-:S03]  /*0950*/  IABS R11, R55 ;  /* 0x00000037000b7213 */ /* 0x000fc60000000000 */
[----:B------:R-:W-:Y:S02]  /*0960*/  IMAD R9, R8, R13, RZ ;  /* 0x0000000d08097224 */ /* 0x000fe400078e02ff */
[----:B------:R-:W-:-:S04]  /*0970*/  IMAD.HI.U32 R5, R4, R12, RZ ;  /* 0x0000000c04057227 */ /* 0x000fc800078e00ff */
[----:B------:R-:W-:Y:S01]  /*0980*/  IMAD.HI.U32 R2, R3, R9, R2 ;  /* 0x0000000903027227 */ /* 0x000fe200078e0002 */
[----:B------:R-:W-:-:S03]  /*0990*/  IABS R9, R7 ;  /* 0x0000000700097213 */ /* 0x000fc60000000000 */
[----:B------:R-:W-:-:S04]  /*09a0*/  IMAD.HI.U32 R8, R4, R14, RZ ;  /* 0x0000000e04087227 */ /* 0x000fc800078e00ff */
[----:B------:R-:W-:-:S04]  /*09b0*/  IMAD.HI.U32 R3, R4, R9, RZ ;  /* 0x0000000904037227 */ /* 0x000fc800078e00ff */
[----:B------:R-:W-:-:S04]  /*09c0*/  IMAD.HI.U32 R4, R4, R16, RZ ;  /* 0x0000001004047227 */ /* 0x000fc800078e00ff */
[----:B------:R-:W-:Y:S02]  /*09d0*/  IMAD.MOV R10, RZ, RZ, -R3 ;  /* 0x000000ffff0a7224 */ /* 0x000fe400078e0a03 */
[----:B------:R-:W-:Y:S02]  /*09e0*/  IMAD.MOV R17, RZ, RZ, -R4 ;  /* 0x000000ffff117224 */ /* 0x000fe400078e0a04 */
[C---:B------:R-:W-:Y:S02]  /*09f0*/  IMAD R4, R15.reuse, R10, R9 ;  /* 0x0000000a0f047224 */ /* 0x040fe400078e0209 */
[C---:B------:R-:W-:Y:S02]  /*0a00*/  IMAD R10, R15.reuse, R17, R16 ;  /* 0x000000110f0a7224 */ /* 0x040fe400078e0210 */
[----:B------:R-:W-:Y:S01]  /*0a10*/  IMAD.HI.U32 R2, R2, R11, RZ ;  /* 0x0000000b02027227 */ /* 0x000fe200078e00ff */
[C---:B------:R-:W-:Y:S02]  /*0a20*/  ISETP.GT.U32.AND P1, PT, R15.reuse, R4, PT ;  /* 0x000000040f00720c */ /* 0x040fe40003f24070 */
[----:B------:R-:W-:Y:S01]  /*0a30*/  ISETP.GT.U32.AND P4, PT, R15, R10, PT ;  /* 0x0000000a0f00720c */ /* 0x000fe20003f84070 */
[----:B------:R-:W-:-:S02]  /*0a40*/  IMAD.MOV R5, RZ, RZ, -R5 ;  /* 0x000000ffff057224 */ /* 0x000fc400078e0a05 */
[----:B------:R-:W-:Y:S02]  /*0a50*/  IMAD.MOV R3, RZ, RZ, -R8 ;  /* 0x000000ffff037224 */ /* 0x000fe400078e0a08 */
[----:B------:R-:W-:Y:S02]  /*0a60*/  IMAD.MOV R2, RZ, RZ, -R2 ;  /* 0x000000ffff027224 */ /* 0x000fe400078e0a02 */
[----:B------:R-:W-:Y:S01]  /*0a70*/  IMAD R8, R15, R5, R12 ;  /* 0x000000050f087224 */ /* 0x000fe200078e020c */
[----:B------:R-:W-:Y:S01]  /*0a80*/  LOP3.LUT R5, R0, 0x7, RZ, 0xc0, !PT ;  /* 0x0000000700057812 */ /* 0x000fe200078ec0ff */
[----:B------:R-:W-:Y:S02]  /*0a90*/  IMAD R2, R13, R2, R11 ;  /* 0x000000020d027224 */ /* 0x000fe400078e020b */
[C---:B------:R-:W-:Y:S01]  /*0aa0*/  IMAD R9, R15.reuse, R3, R14 ;  /* 0x000000030f097224 */ /* 0x040fe200078e020e */
[----:B------:R-:W-:Y:S01]  /*0ab0*/  ISETP.GT.U32.AND P2, PT, R15, R8, PT ;  /* 0x000000080f00720c */ /* 0x000fe20003f44070 */
[--C-:B------:R-:W-:Y:S01]  /*0ac0*/  @!P4 IMAD.IADD R10, R10, 0x1, -R15.reuse ;  /* 0x000000010a0ac824 */ /* 0x100fe200078e0a0f */
[----:B------:R-:W-:Y:S01]  /*0ad0*/  ISETP.GT.U32.AND P0, PT, R13, R2, PT ;  /* 0x000000020d00720c */ /* 0x000fe20003f04070 */
[----:B------:R-:W-:Y:S01]  /*0ae0*/  @!P1 IMAD.IADD R4, R4, 0x1, -R15 ;  /* 0x0000000104049824 */ /* 0x000fe200078e0a0f */
[----:B------:R-:W-:Y:S01]  /*0af0*/  ISETP.GT.U32.AND P3, PT, R15, R9, PT ;  /* 0x000000090f00720c */ /* 0x000fe20003f64070 */
[----:B------:R-:W-:Y:S01]  /*0b00*/  IMAD R56, R5, 0x90, RZ ;  /* 0x0000009005387824 */ /* 0x000fe200078e02ff */
[----:B------:R-:W-:Y:S01]  /*0b10*/  ISETP.GT.U32.AND P4, PT, R15, R10, PT ;  /* 0x0000000a0f00720c */ /* 0x000fe20003f84070 */
[----:B------:R-:W-:Y:S01]  /*0b20*/  IMAD.SHL.U32 R11, R0, 0x2, RZ ;  /* 0x00000002000b7824 */ /* 0x000fe200078e00ff */
[----:B------:R-:W-:Y:S01]  /*0b30*/  ISETP.GE.AND P1, PT, R18, RZ, PT ;  /* 0x000000ff1200720c */ /* 0x000fe20003f26270 */
[C---:B------:R-:W-:Y:S01]  /*0b40*/  IMAD R111, R193.reuse, 0x2b, RZ ;  /* 0x0000002bc16f7824 */ /* 0x040fe200078e02ff */
[----:B------:R-:W-:Y:S01]  /*0b50*/  SHF.R.S32.HI R3, RZ, 0x1f, R6 ;  /* 0x0000001fff037819 */ /* 0x000fe20000011406 */
[----:B------:R-:W-:Y:S01]  /*0b60*/  IMAD R113, R193, 0x2a, RZ ;  /* 0x0000002ac1717824 */ /* 0x000fe200078e02ff */
[----:B------:R-:W-:Y:S01]  /*0b70*/  LOP3.LUT R56, R56, 0x30, R11, 0x78, !PT ;  /* 0x0000003038387812 */ /* 0x000fe200078e780b */
[----:B------:R-:W-:Y:S01]  /*0b80*/  @!P2 IMAD.IADD R8, R8, 0x1, -R15 ;  /* 0x000000010808a824 */ /* 0x000fe200078e0a0f */
[----:B------:R-:W-:Y:S01]  /*0b90*/  ISETP.GT.U32.AND P2, PT, R15, R4, PT ;  /* 0x000000040f00720c */ /* 0x000fe20003f44070 */
[----:B------:R-:W-:Y:S01]  /*0ba0*/  @!P0 IMAD.IADD R2, R2, 0x1, -R13 ;  /* 0x0000000102028824 */ /* 0x000fe200078e0a0d */
[----:B------:R-:W-:Y:S01]  /*0bb0*/  ISETP.GE.AND P0, PT, R7, RZ, PT ;  /* 0x000000ff0700720c */ /* 0x000fe20003f06270 */
[--C-:B------:R-:W-:Y:S01]  /*0bc0*/  @!P3 IMAD.IADD R9, R9, 0x1, -R15.reuse ;  /* 0x000000010909b824 */ /* 0x100fe200078e0a0f */
[----:B------:R-:W-:Y:S01]  /*0bd0*/  ISETP.GT.U32.AND P6, PT, R15, R8, PT ;  /* 0x000000080f00720c */ /* 0x000fe20003fc4070 */
[--C-:B------:R-:W-:Y:S01]  /*0be0*/  @!P4 IMAD.IADD R10, R10, 0x1, -R15.reuse ;  /* 0x000000010a0ac824 */ /* 0x100fe200078e0a0f */
[----:B------:R-:W-:Y:S01]  /*0bf0*/  ISETP.GT.U32.AND P3, PT, R13, R2, PT ;  /* 0x000000020d00720c */ /* 0x000fe20003f64070 */
[----:B------:R-:W-:Y:S01]  /*0c00*/  IMAD R115, R193, 0x29, RZ ;  /* 0x00000029c1737824 */ /* 0x000fe200078e02ff */
[----:B------:R-:W-:Y:S01]  /*0c10*/  LOP3.LUT R11, R11, 0x10, RZ, 0xc0, !PT ;  /* 0x000000100b0b7812 */ /* 0x000fe200078ec0ff */
[----:B------:R-:W-:Y:S01]  /*0c20*/  @!P1 IMAD.MOV R10, RZ, RZ, -R10 ;  /* 0x000000ffff0a9224 */ /* 0x000fe200078e0a0a */
[----:B------:R-:W-:Y:S01]  /*0c30*/  ISETP.GT.U32.AND P5, PT, R15, R9, PT ;  /* 0x000000090f00720c */ /* 0x000fe20003fa4070 */
[----:B------:R-:W-:Y:S01]  /*0c40*/  IMAD R117, R193, 0x28, RZ ;  /* 0x00000028c1757824 */ /* 0x000fe200078e02ff */
[----:B------:R-:W-:Y:S01]  /*0c50*/  LEA.HI R3, R3, R6, RZ, 0x6 ;  /* 0x0000000603037211 */ /* 0x000fe200078f30ff */
[--C-:B------:R-:W-:Y:S01]  /*0c60*/  @!P2 IMAD.IADD R4, R4, 0x1, -R15.reuse ;  /* 0x000000010404a824 */ /* 0x100fe200078e0a0f */
[----:B------:R-:W-:Y:S01]  /*0c70*/  ISETP.GE.AND P1, PT, R55, RZ, PT ;  /* 0x000000ff3700720c */ /* 0x000fe20003f26270 */
[----:B------:R-:W-:Y:S01]  /*0c80*/  IMAD R6, R5, 0x210, RZ ;  /* 0x0000021005067824 */ /* 0x000fe200078e02ff */
[----:B------:R-:W-:Y:S01]  /*0c90*/  LOP3.LUT R11, R11, 0xe0, R0, 0xf8, !PT ;  /* 0x000000e00b0b7812 */ /* 0x000fe200078ef800 */
[----:B------:R-:W-:Y:S01]  /*0ca0*/  IMAD.SHL.U32 R5, R0, 0x100, RZ ;  /* 0x0000010000057824 */ /* 0x000fe200078e00ff */
[----:B------:R-:W-:Y:S01]  /*0cb0*/  ISETP.GE.AND P2, PT, R19, RZ, PT ;  /* 0x000000ff1300720c */ /* 0x000fe20003f46270 */
[----:B------:R-:W-:Y:S01]  /*0cc0*/  @!P6 IMAD.IADD R8, R8, 0x1, -R15 ;  /* 0x000000010808e824 */ /* 0x000fe200078e0a0f */
[----:B------:R-:W-:Y:S01]  /*0cd0*/  ISETP.GE.AND P6, PT, R20, RZ, PT ;  /* 0x000000ff1400720c */ /* 0x000fe20003fc6270 */
[----:B------:R-:W-:Y:S01]  /*0ce0*/  @!P0 IMAD.MOV R4, RZ, RZ, -R4 ;  /* 0x000000ffff048224 */ /* 0x000fe200078e0a04 */
[----:B------:R-:W-:Y:S01]  /*0cf0*/  ISETP.NE.AND P0, PT, RZ, c[0x0][0x178], PT ;  /* 0x00005e00ff007a0c */ /* 0x000fe20003f05270 */
[----:B------:R-:W-:Y:S01]  /*0d00*/  @!P3 IMAD.IADD R2, R2, 0x1, -R13 ;  /* 0x000000010202b824 */ /* 0x000fe200078e0a0d */
[----:B------:R-:W-:Y:S01]  /*0d10*/  LOP3.LUT R6, R6, R11, RZ, 0x3c, !PT ;  /* 0x0000000b06067212 */ /* 0x000fe200078e3cff */
[----:B------:R-:W-:Y:S01]  /*0d20*/  @!P5 IMAD.IADD R9, R9, 0x1, -R15 ;  /* 0x000000010909d824 */ /* 0x000fe200078e0a0f */
[----:B------:R-:W-:Y:S01]  /*0d30*/  LOP3.LUT R5, R5, 0x1000, RZ, 0xc0, !PT ;  /* 0x0000100005057812 */ /* 0x000fe200078ec0ff */
[----:B------:R-:W-:Y:S01]  /*0d40*/  @!P1 IMAD.MOV R2, RZ, RZ, -R2 ;  /* 0x000000ffff029224 */ /* 0x000fe200078e0a02 */
[----:B------:R-:W-:Y:S01]  /*0d50*/  ISETP.NE.AND P3, PT, RZ, c[0x0][0x17c], PT ;  /* 0x00005f00ff007a0c */ /* 0x000fe20003f65270 */
[----:B------:R-:W-:Y:S01]  /*0d60*/  IMAD R119, R193, 0x27, RZ ;  /* 0x00000027c1777824 */ /* 0x000fe200078e02ff */
[----:B------:R-:W-:Y:S01]  /*0d70*/  SHF.R.S32.HI R61, RZ, 0x6, R3 ;  /* 0x00000006ff3d7819 */ /* 0x000fe20000011403 */
[----:B------:R-:W-:Y:S01]  /*0d80*/  IMAD.IADD R57, R5, 0x1, R6 ;  /* 0x0000000105397824 */ /* 0x000fe200078e0206 */
[----:B------:R-:W-:Y:S01]  /*0d90*/  LOP3.LUT R5, RZ, c[0x0][0x17c], RZ, 0x33, !PT ;  /* 0x00005f00ff057a12 */ /* 0x000fe200078e33ff */
[----:B------:R-:W-:Y:S01]  /*0da0*/  @!P2 IMAD.MOV R8, RZ, RZ, -R8 ;  /* 0x000000ffff08a224 */ /* 0x000fe200078e0a08 */
[----:B------:R-:W-:Y:S01]  /*0db0*/  CS2R R20, SRZ ;  /* 0x0000000000147805 */ /* 0x000fe2000001ff00 */
[----:B------:R-:W-:Y:S01]  /*0dc0*/  @!P6 IMAD.MOV R9, RZ, RZ, -R9 ;  /* 0x000000ffff09e224 */ /* 0x000fe200078e0a09 */
[----:B------:R-:W-:Y:S01]  /*0dd0*/  @!P0 LOP3.LUT R2, RZ, c[0x0][0x178], RZ, 0x33, !PT ;  /* 0x00005e00ff028a12 */ /* 0x000fe200078e33ff */
[----:B------:R-:W-:Y:S01]  /*0de0*/  IMAD R121, R193, 0x26, RZ ;  /* 0x00000026c1797824 */ /* 0x000fe200078e02ff */
[----:B------:R-:W-:Y:S01]  /*0df0*/  SEL R65, R5, R4, !P3 ;  /* 0x0000000405417207 */ /* 0x000fe20005800000 */
[----:B------:R-:W-:Y:S01]  /*0e00*/  IMAD R123, R193, 0x25, RZ ;  /* 0x00000025c17b7824 */ /* 0x000fe200078e02ff */
[----:B------:R-:W-:Y:S01]  /*0e10*/  LOP3.LUT R4, R0, 0xc0, RZ, 0xc0, !PT ;  /* 0x000000c000047812 */ /* 0x000fe200078ec0ff */
[----:B------:R-:W-:Y:S01]  /*0e20*/  IMAD R2, R2, c[0x0][0x184], RZ ;  /* 0x0000610002027a24 */ /* 0x000fe200078e02ff */
[----:B------:R-:W-:Y:S01]  /*0e30*/  SEL R63, R5, R8, !P3 ;  /* 0x00000008053f7207 */ /* 0x000fe20005800000 */
[----:B------:R-:W-:Y:S01]  /*0e40*/  IMAD R125, R193, 0x24, RZ ;  /* 0x00000024c17d7824 */ /* 0x000fe200078e02ff */
[----:B------:R-:W-:Y:S01]  /*0e50*/  SEL R197, R5, R9, !P3 ;  /* 0x0000000905c57207 */ /* 0x000fe20005800000 */
[----:B------:R-:W-:Y:S01]  /*0e60*/  IMAD R127, R193, 0x23, RZ ;  /* 0x00000023c17f7824 */ /* 0x000fe200078e02ff */
[----:B------:R-:W-:Y:S01]  /*0e70*/  SEL R195, R5, R10, !P3 ;  /* 0x0000000a05c37207 */ /* 0x000fe20005800000 */
[----:B------:R-:W-:Y:S01]  /*0e80*/  IMAD R129, R193, 0x22, RZ ;  /* 0x00000022c1817824 */ /* 0x000fe200078e02ff */
[----:B------:R-:W-:Y:S01]  /*0e90*/  LEA R52, P0, R53, c[0x0][0x168], 0x1 ;  /* 0x00005a0035347a11 */ /* 0x000fe200078008ff */
[C---:B------:R-:W-:Y:S01]  /*0ea0*/  IMAD R131, R193.reuse, 0x21, RZ ;  /* 0x00000021c1837824 */ /* 0x040fe200078e02ff */
[----:B------:R-:W-:Y:S01]  /*0eb0*/  SHF.R.U32.HI R5, RZ, 0x2, R4 ;  /* 0x00000002ff057819 */ /* 0x000fe20000011604 */
[----:B------:R-:W-:Y:S01]  /*0ec0*/  IMAD.SHL.U32 R133, R193, 0x20, RZ ;  /* 0x00000020c1857824 */ /* 0x000fe200078e00ff */
[----:B------:R-:W-:Y:S01]  /*0ed0*/  LEA.HI.X.SX32 R53, R53, c[0x0][0x16c], 0x1, P0 ;  /* 0x00005b0035357a11 */ /* 0x000fe200000f0eff */
[C---:B------:R-:W-:Y:S01]  /*0ee0*/  IMAD R135, R193.reuse, 0x1f, RZ ;  /* 0x0000001fc1877824 */ /* 0x040fe200078e02ff */
[----:B------:R-:W-:Y:S01]  /*0ef0*/  LOP3.LUT R76, R58, R5, RZ, 0x3c, !PT ;  /* 0x000000053a4c7212 */ /* 0x000fe200078e3cff */
[C---:B------:R-:W-:Y:S01]  /*0f00*/  IMAD R137, R193.reuse, 0x1e, RZ ;  /* 0x0000001ec1897824 */ /* 0x040fe200078e02ff */
[----:B------:R-:W-:Y:S01]  /*0f10*/  LEA R4, P0, R2, c[0x0][0x160], 0x1 ;  /* 0x0000580002047a11 */ /* 0x000fe200078008ff */
[C---:B------:R-:W-:Y:S01]  /*0f20*/  IMAD R139, R193.reuse, 0x1d, RZ ;  /* 0x0000001dc18b7824 */ /* 0x040fe200078e02ff */
[----:B------:R-:W-:Y:S01]  /*0f30*/  LOP3.LUT R80, R76, 0x40, RZ, 0x3c, !PT ;  /* 0x000000404c507812 */ /* 0x000fe200078e3cff */
[C---:B------:R-:W-:Y:S01]  /*0f40*/  IMAD R141, R193.reuse, 0x1c, RZ ;  /* 0x0000001cc18d7824 */ /* 0x040fe200078e02ff */
[----:B------:R-:W-:Y:S01]  /*0f50*/  LOP3.LUT R62, R56, 0x40, RZ, 0x3c, !PT ;  /* 0x00000040383e7812 */ /* 0x000fe200078e3cff */
[C---:B------:R-:W-:Y:S01]  /*0f60*/  IMAD R143, R193.reuse, 0x1b, RZ ;  /* 0x0000001bc18f7824 */ /* 0x040fe200078e02ff */
[----:B------:R-:W-:Y:S01]  /*0f70*/  LEA.HI.X.SX32 R3, R2, c[0x0][0x164], 0x1, P0 ;  /* 0x0000590002037a11 */ /* 0x000fe200000f0eff */
[----:B------:R-:W-:-:S02]  /*0f80*/  IMAD R145, R193, 0x1a, RZ ;  /* 0x0000001ac1917824 */ /* 0x000fc400078e02ff */
[C---:B------:R-:W-:Y:S02]  /*0f90*/  IMAD R147, R193.reuse, 0x19, RZ ;  /* 0x00000019c1937824 */ /* 0x040fe400078e02ff */
[C---:B------:R-:W-:Y:S02]  /*0fa0*/  IMAD R149, R193.reuse, 0x18, RZ ;  /* 0x00000018c1957824 */ /* 0x040fe400078e02ff */
[C---:B------:R-:W-:Y:S02]  /*0fb0*/  IMAD R151, R193.reuse, 0x17, RZ ;  /* 0x00000017c1977824 */ /* 0x040fe400078e02ff */
[C---:B------:R-:W-:Y:S02]  /*0fc0*/  IMAD R153, R193.reuse, 0x16, RZ ;  /* 0x00000016c1997824 */ /* 0x040fe400078e02ff */
[C---:B------:R-:W-:Y:S02]  /*0fd0*/  IMAD R155, R193.reuse, 0x15, RZ ;  /* 0x00000015c19b7824 */ /* 0x040fe400078e02ff */
[----:B------:R-:W-:-:S02]  /*0fe0*/  IMAD R157, R193, 0x14, RZ ;  /* 0x00000014c19d7824 */ /* 0x000fc400078e02ff */
[C---:B------:R-:W-:Y:S02]  /*0ff0*/  IMAD R159, R193.reuse, 0x13, RZ ;  /* 0x00000013c19f7824 */ /* 0x040fe400078e02ff */
[C---:B------:R-:W-:Y:S02]  /*1000*/  IMAD R161, R193.reuse, 0x12, RZ ;  /* 0x00000012c1a17824 */ /* 0x040fe400078e02ff */
[C---:B------:R-:W-:Y:S02]  /*1010*/  IMAD R163, R193.reuse, 0x11, RZ ;  /* 0x00000011c1a37824 */ /* 0x040fe400078e02ff */
[C---:B------:R-:W-:Y:S02]  /*1020*/  IMAD.SHL.U32 R165, R193.reuse, 0x10, RZ ;  /* 0x00000010c1a57824 */ /* 0x040fe400078e00ff */
[C---:B------:R-:W-:Y:S02]  /*1030*/  IMAD R167, R193.reuse, 0xf, RZ ;  /* 0x0000000fc1a77824 */ /* 0x040fe400078e02ff */
[----:B------:R-:W-:-:S02]  /*1040*/  IMAD R169, R193, 0xe, RZ ;  /* 0x0000000ec1a97824 */ /* 0x000fc400078e02ff */
[C---:B------:R-:W-:Y:S02]  /*1050*/  IMAD R171, R193.reuse, 0xd, RZ ;  /* 0x0000000dc1ab7824 */ /* 0x040fe400078e02ff */
[C---:B------:R-:W-:Y:S02]  /*1060*/  IMAD R173, R193.reuse, 0xc, RZ ;  /* 0x0000000cc1ad7824 */ /* 0x040fe400078e02ff */
[C---:B------:R-:W-:Y:S02]  /*1070*/  IMAD R175, R193.reuse, 0xb, RZ ;  /* 0x0000000bc1af7824 */ /* 0x040fe400078e02ff */
[C---:B------:R-:W-:Y:S02]  /*1080*/  IMAD R177, R193.reuse, 0xa, RZ ;  /* 0x0000000ac1b17824 */ /* 0x040fe400078e02ff */
[C---:B------:R-:W-:Y:S02]  /*1090*/  IMAD R179, R193.reuse, 0x9, RZ ;  /* 0x00000009c1b37824 */ /* 0x040fe400078e02ff */
[----:B------:R-:W-:-:S02]  /*10a0*/  IMAD.SHL.U32 R181, R193, 0x8, RZ ;  /* 0x00000008c1b57824 */ /* 0x000fc400078e00ff */
[C---:B------:R-:W-:Y:S02]  /*10b0*/  IMAD R183, R193.reuse, 0x7, RZ ;  /* 0x00000007c1b77824 */ /* 0x040fe400078e02ff */
[C---:B------:R-:W-:Y:S02]  /*10c0*/  IMAD R185, R193.reuse, 0x6, RZ ;  /* 0x00000006c1b97824 */ /* 0x040fe400078e02ff */
[C---:B------:R-:W-:Y:S02]  /*10d0*/  IMAD R187, R193.reuse, 0x5, RZ ;  /* 0x00000005c1bb7824 */ /* 0x040fe400078e02ff */
[C---:B------:R-:W-:Y:S02]  /*10e0*/  IMAD.SHL.U32 R189, R193.reuse, 0x4, RZ ;  /* 0x00000004c1bd7824 */ /* 0x040fe400078e00ff */
[----:B------:R-:W-:Y:S02]  /*10f0*/  IMAD R191, R193, 0x3, RZ ;  /* 0x00000003c1bf7824 */ /* 0x000fe400078e02ff */
[----:B------:R-:W-:-:S02]  /*1100*/  IMAD.MOV.U32 R60, RZ, RZ, c[0x0][0x180] ;  /* 0x00006000ff3c7624 */ /* 0x000fc400078e00ff */
[----:B------:R-:W-:Y:S02]  /*1110*/  IMAD.SHL.U32 R67, R67, 0x40, RZ ;  /* 0x0000004043437824 */ /* 0x000fe400078e00ff */
[----:B------:R-:W-:Y:S02]  /*1120*/  IMAD.SHL.U32 R193, R193, 0x2, RZ ;  /* 0x00000002c1c17824 */ /* 0x000fe400078e00ff */
[----:B------:R-:W-:Y:S02]  /*1130*/  IMAD R65, R65, c[0x0][0x190], RZ ;  /* 0x0000640041417a24 */ /* 0x000fe400078e02ff */
[----:B------:R-:W-:Y:S02]  /*1140*/  IMAD R63, R63, c[0x0][0x190], RZ ;  /* 0x000064003f3f7a24 */ /* 0x000fe400078e02ff */
[----:B------:R-:W-:Y:S02]  /*1150*/  IMAD R197, R197, c[0x0][0x190], RZ ;  /* 0x00006400c5c57a24 */ /* 0x000fe400078e02ff */
[----:B------:R-:W-:-:S02]  /*1160*/  IMAD R195, R195, c[0x0][0x190], RZ ;  /* 0x00006400c3c37a24 */ /* 0x000fc400078e02ff */
.L_x_2:
[C---:B------:R-:W-:Y:S01]  /*1170*/  ISETP.GT.AND P0, PT, R60.reuse, 0x1, PT ;  /* 0x000000013c00780c */ /* 0x040fe20003f04270 */
[----:B------:R-:W-:Y:S01]  /*1180*/  IMAD.MOV.U32 R7, RZ, RZ, c[0x0][0x188] ;  /* 0x00006200ff077624 */ /* 0x000fe200078e00ff */
[C---:B------:R-:W-:Y:S01]  /*1190*/  ISETP.GT.AND P1, PT, R60.reuse, 0x2, PT ;  /* 0x000000023c00780c */ /* 0x040fe20003f24270 */
[----:B------:R-:W-:Y:S01]  /*11a0*/  IMAD.MOV.U32 R2, RZ, RZ, R4 ;  /* 0x000000ffff027224 */ /* 0x000fe200078e0004 */
[----:B------:R-:W-:-:S02]  /*11b0*/  ISETP.GT.AND P2, PT, R60, 0x5, PT ;  /* 0x000000053c00780c */ /* 0x000fc40003f44270 */
[----:B------:R-:W-:Y:S01]  /*11c0*/  PRMT R41, RZ, 0x7610, R41 ;  /* 0x00007610ff297816 */ /* 0x000fe20000000029 */
[----:B------:R-:W-:Y:S01]  /*11d0*/  IMAD.WIDE R6, R7, 0x2, R2 ;  /* 0x0000000207067825 */ /* 0x000fe200078e0202 */
[----:B------:R-:W-:Y:S02]  /*11e0*/  PRMT R29, RZ, 0x7610, R29 ;  /* 0x00007610ff1d7816 */ /* 0x000fe4000000001d */
[----:B------:R-:W-:Y:S01]  /*11f0*/  PRMT R31, RZ, 0x7610, R31 ;  /* 0x00007610ff1f7816 */ /* 0x000fe2000000001f */
[--C-:B------:R-:W-:Y:S02]  /*1200*/  IMAD.WIDE R4, R193, 0x2, R2.reuse ;  /* 0x00000002c1047825 */ /* 0x100fe400078e0202 */
[----:B------:R0:W2:Y:S01]  /*1210*/  @P0 LDG.E.U16 R41, [R6.64] ;  /* 0x0000000406290981 */ /* 0x0000a2000c1e1500 */
[C---:B------:R-:W-:Y:S01]  /*1220*/  ISETP.GT.AND P0, PT, R60.reuse, 0x3, PT ;  /* 0x000000033c00780c */ /* 0x040fe20003f04270 */
[--C-:B------:R-:W-:Y:S02]  /*1230*/  IMAD.WIDE R8, R187, 0x2, R2.reuse ;  /* 0x00000002bb087825 */ /* 0x100fe400078e0202 */
[----:B------:R1:W3:Y:S01]  /*1240*/  @P1 LDG.E.U16 R29, [R4.64] ;  /* 0x00000004041d1981 */ /* 0x0002e2000c1e1500 */
[C---:B------:R-:W-:Y:S01]  /*1250*/  ISETP.GT.AND P1, PT, R60.reuse, 0x4, PT ;  /* 0x000000043c00780c */ /* 0x040fe20003f24270 */
[----:B------:R-:W-:Y:S01]  /*1260*/  IMAD.WIDE R12, R191, 0x2, R2 ;  /* 0x00000002bf0c7825 */ /* 0x000fe200078e0202 */
[----:B------:R-:W-:Y:S01]  /*1270*/  PRMT R199, RZ, 0x7610, R199 ;  /* 0x00007610ffc77816 */ /* 0x000fe200000000c7 */
[----:B------:R4:W5:Y:S01]  /*1280*/  @P2 LDG.E.U16 R31, [R8.64] ;  /* 0x00000004081f2981 */ /* 0x000962000c1e1500 */
[C---:B------:R-:W-:Y:S01]  /*1290*/  ISETP.GT.AND P2, PT, R60.reuse, 0xa, PT ;  /* 0x0000000a3c00780c */ /* 0x040fe20003f44270 */
[----:B------:R-:W-:Y:S01]  /*12a0*/  IMAD.WIDE R10, R189, 0x2, R2 ;  /* 0x00000002bd0a7825 */ /* 0x000fe200078e0202 */
[----:B------:R-:W-:-:S02]  /*12b0*/  ISETP.GT.AND P4, PT, R60, 0x7, PT ;  /* 0x000000073c00780c */ /* 0x000fc40003f84270 */
[----:B------:R-:W-:Y:S01]  /*12c0*/  PRMT R39, RZ, 0x7610, R39 ;  /* 0x00007610ff277816 */ /* 0x000fe20000000027 */
[----:B------:R0:W2:Y:S01]  /*12d0*/  @P0 LDG.E.U16 R199, [R12.64] ;  /* 0x000000040cc70981 */ /* 0x0000a2000c1e1500 */
[----:B------:R-:W-:Y:S01]  /*12e0*/  PRMT R17, RZ, 0x7610, R17 ;  /* 0x00007610ff117816 */ /* 0x000fe20000000011 */
[--C-:B-1----:R-:W-:Y:S01]  /*12f0*/  IMAD.WIDE R4, R183, 0x2, R2.reuse ;  /* 0x00000002b7047825 */ /* 0x102fe200078e0202 */
[C---:B------:R-:W-:Y:S02]  /*1300*/  ISETP.GT.AND P3, PT, R60.reuse, 0x6, PT ;  /* 0x000000063c00780c */ /* 0x040fe40003f64270 */
[C---:B------:R-:W-:Y:S01]  /*1310*/  ISETP.GT.AND P0, PT, R60.reuse, 0x8, PT ;  /* 0x000000083c00780c */ /* 0x040fe20003f04270 */
[----:B----4-:R-:W-:Y:S01]  /*1320*/  IMAD.WIDE R8, R177, 0x2, R2 ;  /* 0x00000002b1087825 */ /* 0x010fe200078e0202 */
[----:B------:R-:W-:Y:S01]  /*1330*/  PRMT R201, RZ, 0x7610, R201 ;  /* 0x00007610ffc97816 */ /* 0x000fe200000000c9 */
[----:B------:R1:W4:Y:S01]  /*1340*/  @P1 LDG.E.U16 R39, [R10.64] ;  /* 0x000000040a271981 */ /* 0x000322000c1e1500 */
[C---:B------:R-:W-:Y:S01]  /*1350*/  ISETP.GT.AND P1, PT, R60.reuse, 0x9, PT ;  /* 0x000000093c00780c */ /* 0x040fe20003f24270 */
[----:B0-----:R-:W-:Y:S01]  /*1360*/  IMAD.WIDE R6, R185, 0x2, R2 ;  /* 0x00000002b9067825 */ /* 0x001fe200078e0202 */
[----:B------:R-:W-:Y:S01]  /*1370*/  PRMT R27, RZ, 0x7610, R27 ;  /* 0x00007610ff1b7816 */ /* 0x000fe2000000001b */
[----:B------:R0:W2:Y:S01]  /*1380*/  @P2 LDG.E.U16 R17, [R8.64] ;  /* 0x0000000408112981 */ /* 0x0000a2000c1e1500 */
[C---:B------:R-:W-:Y:S01]  /*1390*/  ISETP.GT.AND P2, PT, R60.reuse, 0xf, PT ;  /* 0x0000000f3c00780c */ /* 0x040fe20003f44270 */
[----:B------:R-:W-:Y:S01]  /*13a0*/  IMAD.WIDE R12, R181, 0x2, R2 ;  /* 0x00000002b50c7825 */ /* 0x000fe200078e0202 */
[----:B------:R-:W-:Y:S01]  /*13b0*/  PRMT R25, RZ, 0x7610, R25 ;  /* 0x00007610ff197816 */ /* 0x000fe20000000019 */
[----:B------:R0:W2:Y:S01]  /*13c0*/  @P4 LDG.E.U16 R201, [R4.64] ;  /* 0x0000000404c94981 */ /* 0x0000a2000c1e1500 */
[C---:B------:R-:W-:Y:S01]  /*13d0*/  ISETP.GT.AND P4, PT, R60.reuse, 0xc, PT ;  /* 0x0000000c3c00780c */ /* 0x040fe20003f84270 */
[----:B-1----:R-:W-:Y:S01]  /*13e0*/  IMAD.WIDE R10, R179, 0x2, R2 ;  /* 0x00000002b30a7825 */ /* 0x002fe200078e0202 */
[----:B------:R-:W-:Y:S01]  /*13f0*/  PRMT R19, RZ, 0x7610, R19 ;  /* 0x00007610ff137816 */ /* 0x000fe20000000013 */
[----:B------:R1:W2:Y:S01]  /*1400*/  @P3 LDG.E.U16 R27, [R6.64] ;  /* 0x00000004061b3981 */ /* 0x0002a2000c1e1500 */
[----:B------:R-:W-:Y:S01]  /*1410*/  PRMT R205, RZ, 0x7610, R205 ;  /* 0x00007610ffcd7816 */ /* 0x000fe200000000cd */
[--C-:B0-----:R-:W-:Y:S01]  /*1420*/  IMAD.WIDE R8, R167, 0x2, R2.reuse ;  /* 0x00000002a7087825 */ /* 0x101fe200078e0202 */
[C---:B------:R-:W-:Y:S01]  /*1430*/  ISETP.GT.AND P3, PT, R60.reuse, 0xb, PT ;  /* 0x0000000b3c00780c */ /* 0x040fe20003f64270 */
[----:B------:R0:W2:Y:S01]  /*1440*/  @P0 LDG.E.U16 R25, [R12.64] ;  /* 0x000000040c190981 */ /* 0x0000a2000c1e1500 */
[C---:B------:R-:W-:Y:S01]  /*1450*/  ISETP.GT.AND P0, PT, R60.reuse, 0xd, PT ;  /* 0x0000000d3c00780c */ /* 0x040fe20003f04270 */
[----:B------:R-:W-:Y:S01]  /*1460*/  IMAD.WIDE R4, R173, 0x2, R2 ;  /* 0x00000002ad047825 */ /* 0x000fe200078e0202 */
[----:B------:R-:W-:Y:S01]  /*1470*/  PRMT R37, RZ, 0x7610, R37 ;  /* 0x00007610ff257816 */ /* 0x000fe20000000025 */
[----:B------:R0:W2:Y:S01]  /*1480*/  @P1 LDG.E.U16 R19, [R10.64] ;  /* 0x000000040a131981 */ /* 0x0000a2000c1e1500 */
[----:B------:R-:W-:-:S03]  /*1490*/  ISETP.GT.AND P1, PT, R60, 0xe, PT ;  /* 0x0000000e3c00780c */ /* 0x000fc60003f24270 */
[----:B------:R0:W2:Y:S01]  /*14a0*/  @P2 LDG.E.U16 R205, [R8.64] ;  /* 0x0000000408cd2981 */ /* 0x0000a2000c1e1500 */
[C---:B------:R-:W-:Y:S01]  /*14b0*/  ISETP.GT.AND P2, PT, R60.reuse, 0x14, PT ;  /* 0x000000143c00780c */ /* 0x040fe20003f44270 */
[----:B-1----:R-:W-:Y:S01]  /*14c0*/  IMAD.WIDE R6, R175, 0x2, R2 ;  /* 0x00000002af067825 */ /* 0x002fe200078e0202 */
[----:B------:R-:W-:Y:S01]  /*14d0*/  PRMT R43, RZ, 0x7610, R43 ;  /* 0x00007610ff2b7816 */ /* 0x000fe2000000002b */
[----:B------:R1:W2:Y:S01]  /*14e0*/  @P4 LDG.E.U16 R37, [R4.64] ;  /* 0x0000000404254981 */ /* 0x0002a2000c1e1500 */
[----:B------:R-:W-:Y:S01]  /*14f0*/  PRMT R209, RZ, 0x7610, R209 ;  /* 0x00007610ffd17816 */ /* 0x000fe200000000d1 */
[----:B0-----:R-:W-:Y:S01]  /*1500*/  IMAD.WIDE R12, R171, 0x2, R2 ;  /* 0x00000002ab0c7825 */ /* 0x001fe200078e0202 */
[C---:B------:R-:W-:Y:S02]  /*1510*/  ISETP.GT.AND P4, PT, R60.reuse, 0x11, PT ;  /* 0x000000113c00780c */ /* 0x040fe40003f84270 */
[----:B------:R0:W2:Y:S01]  /*1520*/  @P3 LDG.E.U16 R43, [R6.64] ;  /* 0x00000004062b3981 */ /* 0x0000a2000c1e1500 */
[----:B------:R-:W-:Y:S01]  /*1530*/  PRMT R207, RZ, 0x7610, R207 ;  /* 0x00007610ffcf7816 */ /* 0x000fe200000000cf */
[----:B------:R-:W-:Y:S01]  /*1540*/  IMAD.WIDE R10, R169, 0x2, R2 ;  /* 0x00000002a90a7825 */ /* 0x000fe200078e0202 */
[----:B------:R-:W-:Y:S01]  /*1550*/  PRMT R219, RZ, 0x7610, R219 ;  /* 0x00007610ffdb7816 */ /* 0x000fe200000000db */
[----:B------:R0:W2:Y:S01]  /*1560*/  @P0 LDG.E.U16 R209, [R12.64] ;  /* 0x000000040cd10981 */ /* 0x0000a2000c1e1500 */
[C---:B------:R-:W-:Y:S01]  /*1570*/  ISETP.GT.AND P3, PT, R60.reuse, 0x10, PT ;  /* 0x000000103c00780c */ /* 0x040fe20003f64270 */
[----:B------:R-:W-:Y:S01]  /*1580*/  IMAD.WIDE R8, R157, 0x2, R2 ;  /* 0x000000029d087825 */ /* 0x000fe200078e0202 */
[C---:B------:R-:W-:Y:S01]  /*1590*/  ISETP.GT.AND P0, PT, R60.reuse, 0x12, PT ;  /* 0x000000123c00780c */ /* 0x040fe20003f04270 */
[----:B------:R0:W2:Y:S01]  /*15a0*/  @P1 LDG.E.U16 R207, [R10.64] ;  /* 0x000000040acf1981 */ /* 0x0000a2000c1e1500 */
[----:B------:R-:W-:Y:S01]  /*15b0*/  PRMT R211, RZ, 0x7610, R211 ;  /* 0x00007610ffd37816 */ /* 0x000fe200000000d3 */
[--C-:B-1----:R-:W-:Y:S01]  /*15c0*/  IMAD.WIDE R4, R163, 0x2, R2.reuse ;  /* 0x00000002a3047825 */ /* 0x102fe200078e0202 */
[C---:B------:R-:W-:Y:S01]  /*15d0*/  ISETP.GT.AND P1, PT, R60.reuse, 0x13, PT ;  /* 0x000000133c00780c */ /* 0x040fe20003f24270 */
[----:B------:R1:W2:Y:S01]  /*15e0*/  @P2 LDG.E.U16 R219, [R8.64] ;  /* 0x0000000408db2981 */ /* 0x0002a2000c1e1500 */
[C---:B------:R-:W-:Y:S01]  /*15f0*/  ISETP.GT.AND P2, PT, R60.reuse, 0x19, PT ;  /* 0x000000193c00780c */ /* 0x040fe20003f44270 */
[----:B0-----:R-:W-:Y:S01]  /*1600*/  IMAD.WIDE R6, R165, 0x2, R2 ;  /* 0x00000002a5067825 */ /* 0x001fe200078e0202 */
[----:B------:R-:W-:Y:S01]  /*1610*/  PRMT R203, RZ, 0x7610, R203 ;  /* 0x00007610ffcb7816 */ /* 0x000fe200000000cb */
[----:B------:R0:W2:Y:S01]  /*1620*/  @P4 LDG.E.U16 R211, [R4.64] ;  /* 0x0000000404d34981 */ /* 0x0000a2000c1e1500 */
[----:B------:R-:W-:Y:S01]  /*1630*/  PRMT R213, RZ, 0x7610, R213 ;  /* 0x00007610ffd57816 */ /* 0x000fe200000000d5 */
[----:B------:R-:W-:Y:S01]  /*1640*/  IMAD.WIDE R12, R161, 0x2, R2 ;  /* 0x00000002a10c7825 */ /* 0x000fe200078e0202 */
[----:B------:R-:W-:-:S02]  /*1650*/  ISETP.GT.AND P4, PT, R60, 0x16, PT ;  /* 0x000000163c00780c */ /* 0x000fc40003f84270 */
[----:B------:R0:W2:Y:S01]  /*1660*/  @P3 LDG.E.U16 R203, [R6.64] ;  /* 0x0000000406cb3981 */ /* 0x0000a2000c1e1500 */
[----:B------:R-:W-:Y:S01]  /*1670*/  PRMT R221, RZ, 0x7610, R221 ;  /* 0x00007610ffdd7816 */ /* 0x000fe200000000dd */
[----:B------:R-:W-:Y:S01]  /*1680*/  IMAD.WIDE R10, R159, 0x2, R2 ;  /* 0x000000029f0a7825 */ /* 0x000fe200078e0202 */
[----:B------:R-:W-:Y:S01]  /*1690*/  PRMT R231, RZ, 0x7610, R231 ;  /* 0x00007610ffe77816 */ /* 0x000fe200000000e7 */
[----:B------:R0:W2:Y:S01]  /*16a0*/  @P0 LDG.E.U16 R213, [R12.64] ;  /* 0x000000040cd50981 */ /* 0x0000a2000c1e1500 */
[C---:B------:R-:W-:Y:S01]  /*16b0*/  ISETP.GT.AND P3, PT, R60.reuse, 0x15, PT ;  /* 0x000000153c00780c */ /* 0x040fe20003f64270 */
[----:B-1----:R-:W-:Y:S01]  /*16c0*/  IMAD.WIDE R8, R147, 0x2, R2 ;  /* 0x0000000293087825 */ /* 0x002fe200078e0202 */
[C---:B------:R-:W-:Y:S01]  /*16d0*/  ISETP.GT.AND P0, PT, R60.reuse, 0x17, PT ;  /* 0x000000173c00780c */ /* 0x040fe20003f04270 */
[----:B------:R1:W2:Y:S01]  /*16e0*/  @P1 LDG.E.U16 R221, [R10.64] ;  /* 0x000000040add1981 */ /* 0x0002a2000c1e1500 */
[----:B------:R-:W-:Y:S01]  /*16f0*/  PRMT R215, RZ, 0x7610, R215 ;  /* 0x00007610ffd77816 */ /* 0x000fe200000000d7 */
[--C-:B0-----:R-:W-:Y:S01]  /*1700*/  IMAD.WIDE R4, R153, 0x2, R2.reuse ;  /* 0x0000000299047825 */ /* 0x101fe200078e0202 */
[C---:B------:R-:W-:Y:S01]  /*1710*/  ISETP.GT.AND P1, PT, R60.reuse, 0x18, PT ;  /* 0x000000183c00780c */ /* 0x040fe20003f24270 */
[----:B------:R0:W3:Y:S01]  /*1720*/  @P2 LDG.E.U16 R231, [R8.64] ;  /* 0x0000000408e72981 */ /* 0x0000e2000c1e1500 */
[----:B------:R-:W-:Y:S01]  /*1730*/  ISETP.GT.AND P2, PT, R60, 0x1c, PT ;  /* 0x0000001c3c00780c */ /* 0x000fe20003f44270 */
[----:B------:R-:W-:Y:S01]  /*1740*/  IMAD.WIDE R6, R155, 0x2, R2 ;  /* 0x000000029b067825 */ /* 0x000fe200078e0202 */
[----:B------:R-:W-:Y:S01]  /*1750*/  PRMT R217, RZ, 0x7610, R217 ;  /* 0x00007610ffd97816 */ /* 0x000fe200000000d9 */
[----:B------:R0:W3:Y:S01]  /*1760*/  @P4 LDG.E.U16 R215, [R4.64] ;  /* 0x0000000404d74981 */ /* 0x0000e2000c1e1500 */
[----:B------:R-:W-:-:S02]  /*1770*/  PRMT R225, RZ, 0x7610, R225 ;  /* 0x00007610ffe17816 */ /* 0x000fc400000000e1 */
[----:B------:R-:W-:Y:S02]  /*1780*/  PRMT R223, RZ, 0x7610, R223 ;  /* 0x00007610ffdf7816 */ /* 0x000fe400000000df */
[----:B------:R1:W3:Y:S01]  /*1790*/  @P3 LDG.E.U16 R217, [R6.64] ;  /* 0x0000000406d93981 */ /* 0x0002e2000c1e1500 */
[----:B0-----:R-:W-:Y:S01]  /*17a0*/  IMAD.WIDE R4, R151, 0x2, R2 ;  /* 0x0000000297047825 */ /* 0x001fe200078e0202 */
[----:B------:R-:W-:Y:S02]  /*17b0*/  PRMT R239, RZ, 0x7610, R239 ;  /* 0x00007610ffef7816 */ /* 0x000fe400000000ef */
[C---:B------:R-:W-:Y:S02]  /*17c0*/  ISETP.GT.AND P4, PT, R60.reuse, 0x1b, PT ;  /* 0x0000001b3c00780c */ /* 0x040fe40003f84270 */
[----:B------:R0:W3:Y:S01]  /*17d0*/  @P0 LDG.E.U16 R225, [R4.64] ;  /* 0x0000000404e10981 */ /* 0x0000e2000c1e1500 */
[----:B-1----:R-:W-:Y:S01]  /*17e0*/  IMAD.WIDE R6, R149, 0x2, R2 ;  /* 0x0000000295067825 */ /* 0x002fe200078e0202 */
[----:B------:R-:W-:-:S02]  /*17f0*/  ISETP.GT.AND P3, PT, R60, 0x1a, PT ;  /* 0x0000001a3c00780c */ /* 0x000fc40003f64270 */
[----:B------:R-:W-:Y:S02]  /*1800*/  PRMT R227, RZ, 0x7610, R227 ;  /* 0x00007610ffe37816 */ /* 0x000fe400000000e3 */
[----:B------:R1:W3:Y:S01]  /*1810*/  @P1 LDG.E.U16 R223, [R6.64] ;  /* 0x0000000406df1981 */ /* 0x0002e2000c1e1500 */
[----:B0-----:R-:W-:Y:S01]  /*1820*/  IMAD.WIDE R4, R141, 0x2, R2 ;  /* 0x000000028d047825 */ /* 0x001fe200078e0202 */
[----:B------:R-:W-:-:S04]  /*1830*/  ISETP.GT.AND P1, PT, R60, 0x20, PT ;  /* 0x000000203c00780c */ /* 0x000fc80003f24270 */
[----:B------:R0:W4:Y:S01]  /*1840*/  @P2 LDG.E.U16 R239, [R4.64] ;  /* 0x0000000404ef2981 */ /* 0x000122000c1e1500 */
[C---:B------:R-:W-:Y:S01]  /*1850*/  ISETP.GT.AND P2, PT, R60.reuse, 0x22, PT ;  /* 0x000000223c00780c */ /* 0x040fe20003f44270 */
[----:B------:R-:W-:Y:S01]  /*1860*/  IMAD.WIDE R12, R143, 0x2, R2 ;  /* 0x000000028f0c7825 */ /* 0x000fe200078e0202 */
[----:B------:R-:W-:Y:S02]  /*1870*/  PRMT R229, RZ, 0x7610, R229 ;  /* 0x00007610ffe57816 */ /* 0x000fe400000000e5 */
[----:B------:R-:W-:Y:S01]  /*1880*/  PRMT R243, RZ, 0x7610, R243 ;  /* 0x00007610fff37816 */ /* 0x000fe200000000f3 */
[----:B------:R-:W-:Y:S01]  /*1890*/  IMAD.WIDE R10, R145, 0x2, R2 ;  /* 0x00000002910a7825 */ /* 0x000fe200078e0202 */
[----:B------:R1:W4:Y:S01]  /*18a0*/  @P4 LDG.E.U16 R227, [R12.64] ;  /* 0x000000040ce34981 */ /* 0x000322000c1e1500 */
[----:B------:R-:W-:Y:S02]  /*18b0*/  PRMT R247, RZ, 0x7610, R247 ;  /* 0x00007610fff77816 */ /* 0x000fe400000000f7 */
[C---:B------:R-:W-:Y:S01]  /*18c0*/  ISETP.GT.AND P4, PT, R60.reuse, 0x1e, PT ;  /* 0x0000001e3c00780c */ /* 0x040fe20003f84270 */
[--C-:B0-----:R-:W-:Y:S01]  /*18d0*/  IMAD.WIDE R4, R129, 0x2, R2.reuse ;  /* 0x0000000281047825 */ /* 0x101fe200078e0202 */
[----:B------:R-:W-:Y:S01]  /*18e0*/  ISETP.GT.AND P0, PT, R60, 0x21, PT ;  /* 0x000000213c00780c */ /* 0x000fe20003f04270 */
[----:B------:R0:W4:Y:S02]  /*18f0*/  @P3 LDG.E.U16 R229, [R10.64] ;  /* 0x000000040ae53981 */ /* 0x000124000c1e1500 */
[----:B-1----:R-:W-:-:S02]  /*1900*/  IMAD.WIDE R12, R133, 0x2, R2 ;  /* 0x00000002850c7825 */ /* 0x002fc400078e0202 */
[----:B------:R1:W4:Y:S01]  /*1910*/  @P2 LDG.E.U16 R247, [R4.64] ;  /* 0x0000000404f72981 */ /* 0x000322000c1e1500 */
[C---:B------:R-:W-:Y:S02]  /*1920*/  ISETP.GT.AND P3, PT, R60.reuse, 0x1d, PT ;  /* 0x0000001d3c00780c */ /* 0x040fe40003f64270 */
[C---:B------:R-:W-:Y:S01]  /*1930*/  ISETP.GT.AND P2, PT, R60.reuse, 0x27, PT ;  /* 0x000000273c00780c */ /* 0x040fe20003f44270 */
[----:B------:R0:W4:Y:S01]  /*1940*/  @P1 LDG.E.U16 R243, [R12.64] ;  /* 0x000000040cf31981 */ /* 0x000122000c1e1500 */
[C---:B------:R-:W-:Y:S01]  /*1950*/  ISETP.GT.AND P1, PT, R60.reuse, 0x24, PT ;  /* 0x000000243c00780c */ /* 0x040fe20003f24270 */
[----:B------:R-:W-:Y:S01]  /*1960*/  IMAD.WIDE R8, R137, 0x2, R2 ;  /* 0x0000000289087825 */ /* 0x000fe200078e0202 */
[----:B------:R-:W-:Y:S02]  /*1970*/  PRMT R235, RZ, 0x7610, R235 ;  /* 0x00007610ffeb7816 */ /* 0x000fe400000000eb */
[----:B------:R-:W-:Y:S01]  /*1980*/  PRMT R245, RZ, 0x7610, R245 ;  /* 0x00007610fff57816 */ /* 0x000fe200000000f5 */
[----:B------:R-:W-:Y:S01]  /*1990*/  IMAD.WIDE R14, R131, 0x2, R2 ;  /* 0x00000002830e7825 */ /* 0x000fe200078e0202 */
[----:B------:R-:W-:-:S02]  /*19a0*/  ISETP.GT.AND P5, PT, R60, 0x1f, PT ;  /* 0x0000001f3c00780c */ /* 0x000fc40003fa4270 */
[----:B------:R-:W-:Y:S01]  /*19b0*/  PRMT R237, RZ, 0x7610, R237 ;  /* 0x00007610ffed7816 */ /* 0x000fe200000000ed */
[----:B------:R1:W5:Y:S01]  /*19c0*/  @P4 LDG.E.U16 R235, [R8.64] ;  /* 0x0000000408eb4981 */ /* 0x000362000c1e1500 */
[----:B------:R-:W-:Y:S01]  /*19d0*/  PRMT R251, RZ, 0x7610, R251 ;  /* 0x00007610fffb7816 */ /* 0x000fe200000000fb */
[----:B------:R-:W-:Y:S01]  /*19e0*/  IMAD.WIDE R6, R139, 0x2, R2 ;  /* 0x000000028b067825 */ /* 0x000fe200078e0202 */
[----:B------:R-:W-:Y:S01]  /*19f0*/  PRMT R28, RZ, 0x7610, R28 ;  /* 0x00007610ff1c7816 */ /* 0x000fe2000000001c */
[----:B------:R1:W5:Y:S01]  /*1a00*/  @P0 LDG.E.U16 R245, [R14.64] ;  /* 0x000000040ef50981 */ /* 0x000362000c1e1500 */
[----:B------:R-:W-:Y:S01]  /*1a10*/  ISETP.GT.AND P0, PT, R60, 0x25, PT ;  /* 0x000000253c00780c */ /* 0x000fe20003f04270 */
[----:B0-----:R-:W-:Y:S01]  /*1a20*/  IMAD.WIDE R10, R135, 0x2, R2 ;  /* 0x00000002870a7825 */ /* 0x001fe200078e0202 */
[----:B------:R-:W-:Y:S01]  /*1a30*/  PRMT R233, RZ, 0x7610, R233 ;  /* 0x00007610ffe97816 */ /* 0x000fe200000000e9 */
[----:B------:R0:W5:Y:S02]  /*1a40*/  @P3 LDG.E.U16 R237, [R6.64] ;  /* 0x0000000406ed3981 */ /* 0x000164000c1e1500 */
[----:B-1----:R-:W-:-:S04]  /*1a50*/  IMAD.WIDE R8, R125, 0x2, R2 ;  /* 0x000000027d087825 */ /* 0x002fc800078e0202 */
[----:B------:R-:W-:Y:S01]  /*1a60*/  IMAD.WIDE R14, R119, 0x2, R2 ;  /* 0x00000002770e7825 */ /* 0x000fe200078e0202 */
[----:B------:R1:W5:Y:S01]  /*1a70*/  @P1 LDG.E.U16 R251, [R8.64] ;  /* 0x0000000408fb1981 */ /* 0x000362000c1e1500 */
[C---:B------:R-:W-:Y:S02]  /*1a80*/  ISETP.GT.AND P3, PT, R60.reuse, 0x23, PT ;  /* 0x000000233c00780c */ /* 0x040fe40003f64270 */
[C---:B------:R-:W-:Y:S01]  /*1a90*/  ISETP.GT.AND P1, PT, R60.reuse, 0x28, PT ;  /* 0x000000283c00780c */ /* 0x040fe20003f24270 */
[----:B------:R1:W5:Y:S01]  /*1aa0*/  @P2 LDG.E.U16 R28, [R14.64] ;  /* 0x000000040e1c2981 */ /* 0x000362000c1e1500 */
[----:B------:R-:W-:Y:S02]  /*1ab0*/  ISETP.GT.AND P2, PT, R60, 0x2b, PT ;  /* 0x0000002b3c00780c */ /* 0x000fe40003f44270 */
[----:B------:R-:W-:Y:S01]  /*1ac0*/  PRMT R16, RZ, 0x7610, R16 ;  /* 0x00007610ff107816 */ /* 0x000fe20000000010 */
[----:B------:R1:W5:Y:S01]  /*1ad0*/  @P5 LDG.E.U16 R233, [R10.64] ;  /* 0x000000040ae95981 */ /* 0x000362000c1e1500 */
[----:B------:R-:W-:Y:S01]  /*1ae0*/  PRMT R249, RZ, 0x7610, R249 ;  /* 0x00007610fff97816 */ /* 0x000fe200000000f9 */
[----:B0-----:R-:W-:Y:S01]  /*1af0*/  IMAD.WIDE R6, R127, 0x2, R2 ;  /* 0x000000027f067825 */ /* 0x001fe200078e0202 */
[----:B------:R-:W-:-:S02]  /*1b00*/  PRMT R24, RZ, 0x7610, R24 ;  /* 0x00007610ff187816 */ /* 0x000fc40000000018 */
[----:B------:R-:W-:Y:S01]  /*1b10*/  PRMT R36, RZ, 0x7610, R36 ;  /* 0x00007610ff247816 */ /* 0x000fe20000000024 */
[--C-:B------:R-:W-:Y:S01]  /*1b20*/  IMAD.WIDE R4, R117, 0x2, R2.reuse ;  /* 0x0000000275047825 */ /* 0x100fe200078e0202 */
[C---:B------:R-:W-:Y:S01]  /*1b30*/  ISETP.GT.AND P4, PT, R60.reuse, 0x26, PT ;  /* 0x000000263c00780c */ /* 0x040fe20003f84270 */
[----:B------:R0:W5:Y:S02]  /*1b40*/  @P3 LDG.E.U16 R249, [R6.64] ;  /* 0x0000000406f93981 */ /* 0x000164000c1e1500 */
[----:B-1----:R-:W-:Y:S02]  /*1b50*/  IMAD.WIDE R10, R123, 0x2, R2 ;  /* 0x000000027b0a7825 */ /* 0x002fe400078e0202 */
[----:B------:R1:W5:Y:S04]  /*1b60*/  @P1 LDG.E.U16 R24, [R4.64] ;  /* 0x0000000404181981 */ /* 0x000368000c1e1500 */
[----:B------:R0:W5:Y:S01]  /*1b70*/  @P0 LDG.E.U16 R16, [R10.64] ;  /* 0x000000040a100981 */ /* 0x000162000c1e1500 */
[----:B------:R-:W-:-:S02]  /*1b80*/  ISETP.GT.AND P0, PT, R60, 0x29, PT ;  /* 0x000000293c00780c */ /* 0x000fc40003f04270 */
[C---:B------:R-:W-:Y:S01]  /*1b90*/  ISETP.GT.AND P3, PT, R60.reuse, 0x2a, PT ;  /* 0x0000002a3c00780c */ /* 0x040fe20003f64270 */
[----:B0-----:R-:W-:Y:S01]  /*1ba0*/  IMAD.WIDE R10, R111, 0x2, R2 ;  /* 0x000000026f0a7825 */ /* 0x001fe200078e0202 */
[C---:B------:R-:W-:Y:S02]  /*1bb0*/  ISETP.GT.AND P1, PT, R60.reuse, 0x2c, PT ;  /* 0x0000002c3c00780c */ /* 0x040fe40003f24270 */
[----:B------:R-:W-:Y:S02]  /*1bc0*/  PRMT R18, RZ, 0x7610, R18 ;  /* 0x00007610ff127816 */ /* 0x000fe40000000012 */
[----:B------:R0:W5:Y:S01]  /*1bd0*/  @P2 LDG.E.U16 R36, [R10.64] ;  /* 0x000000040a242981 */ /* 0x000162000c1e1500 */
[----:B------:R-:W-:Y:S01]  /*1be0*/  ISETP.GT.AND P2, PT, R60, 0x2e, PT ;  /* 0x0000002e3c00780c */ /* 0x000fe20003f44270 */
[----:B------:R-:W-:Y:S01]  /*1bf0*/  IMAD.WIDE R12, R121, 0x2, R2 ;  /* 0x00000002790c7825 */ /* 0x000fe200078e0202 */
[----:B------:R-:W-:-:S03]  /*1c00*/  PRMT R26, RZ, 0x7610, R26 ;  /* 0x00007610ff1a7816 */ /* 0x000fc6000000001a */
[----:B------:R-:W-:Y:S01]  /*1c10*/  IMAD.WIDE R6, R115, 0x2, R2 ;  /* 0x0000000273067825 */ /* 0x000fe200078e0202 */
[----:B------:R0:W5:Y:S01]  /*1c20*/  @P4 LDG.E.U16 R18, [R12.64] ;  /* 0x000000040c124981 */ /* 0x000162000c1e1500 */
[----:B------:R-:W-:Y:S02]  /*1c30*/  PRMT R30, RZ, 0x7610, R30 ;  /* 0x00007610ff1e7816 */ /* 0x000fe4000000001e */
[----:B------:R-:W-:Y:S01]  /*1c40*/  PRMT R38, RZ, 0x7610, R38 ;  /* 0x00007610ff267816 */ /* 0x000fe20000000026 */
[----:B------:R1:W5:Y:S01]  /*1c50*/  @P0 LDG.E.U16 R26, [R6.64] ;  /* 0x00000004061a0981 */ /* 0x000362000c1e1500 */
[----:B------:R-:W-:Y:S01]  /*1c60*/  PRMT R42, RZ, 0x7610, R42 ;  /* 0x00007610ff2a7816 */ /* 0x000fe2000000002a */
[----:B------:R-:W-:Y:S01]  /*1c70*/  IMAD.WIDE R8, R113, 0x2, R2 ;  /* 0x0000000271087825 */ /* 0x000fe200078e0202 */
[----:B------:R-:W-:-:S03]  /*1c80*/  ISETP.GT.AND P4, PT, R60, 0x2d, PT ;  /* 0x0000002d3c00780c */ /* 0x000fc60003f84270 */
[--C-:B0-----:R-:W-:Y:S01]  /*1c90*/  IMAD.WIDE R12, R109, 0x2, R2.reuse ;  /* 0x000000026d0c7825 */ /* 0x101fe200078e0202 */
[----:B------:R0:W5:Y:S03]  /*1ca0*/  @P3 LDG.E.U16 R30, [R8.64] ;  /* 0x00000004081e3981 */ /* 0x000166000c1e1500 */
[----:B-1----:R-:W-:Y:S01]  /*1cb0*/  IMAD.WIDE R6, R105, 0x2, R2 ;  /* 0x0000000269067825 */ /* 0x002fe200078e0202 */
[----:B------:R1:W5:Y:S01]  /*1cc0*/  @P1 LDG.E.U16 R38, [R12.64] ;  /* 0x000000040c261981 */ /* 0x000362000c1e1500 */
[C---:B------:R-:W-:Y:S02]  /*1cd0*/  ISETP.GT.AND P3, PT, R60.reuse, 0x2f, PT ;  /* 0x0000002f3c00780c */ /* 0x040fe40003f64270 */
[C---:B------:R-:W-:Y:S01]  /*1ce0*/  ISETP.GT.AND P1, PT, R60.reuse, 0x30, PT ;  /* 0x000000303c00780c */ /* 0x040fe20003f24270 */
[----:B------:R1:W5:Y:S01]  /*1cf0*/  @P2 LDG.E.U16 R42, [R6.64] ;  /* 0x00000004062a2981 */ /* 0x000362000c1e1500 */
[----:B------:R-:W-:-:S02]  /*1d00*/  ISETP.GT.AND P0, PT, R60, RZ, PT ;  /* 0x000000ff3c00720c */ /* 0x000fc40003f04270 */
[C---:B------:R-:W-:Y:S01]  /*1d10*/  ISETP.GT.AND P2, PT, R60.reuse, 0x31, PT ;  /* 0x000000313c00780c */ /* 0x040fe20003f44270 */
[----:B------:R-:W-:Y:S01]  /*1d20*/  IMAD.WIDE R14, R107, 0x2, R2 ;  /* 0x000000026b0e7825 */ /* 0x000fe200078e0202 */
[----:B------:R-:W-:Y:S02]  /*1d30*/  PRMT R40, RZ, 0x7610, R40 ;  /* 0x00007610ff287816 */ /* 0x000fe40000000028 */
[----:B------:R-:W-:Y:S01]  /*1d40*/  PRMT R82, RZ, 0x7610, R82 ;  /* 0x00007610ff527816 */ /* 0x000fe20000000052 */
[----:B0-----:R-:W-:Y:S01]  /*1d50*/  IMAD.WIDE R8, R103, 0x2, R2 ;  /* 0x0000000267087825 */ /* 0x001fe200078e0202 */
[----:B------:R-:W-:Y:S02]  /*1d60*/  PRMT R84, RZ, 0x7610, R84 ;  /* 0x00007610ff547816 */ /* 0x000fe40000000054 */
[----:B------:R0:W5:Y:S01]  /*1d70*/  @P4 LDG.E.U16 R40, [R14.64] ;  /* 0x000000040e284981 */ /* 0x000162000c1e1500 */
[----:B------:R-:W-:Y:S01]  /*1d80*/  PRMT R241, RZ, 0x7610, R241 ;  /* 0x00007610fff17816 */ /* 0x000fe200000000f1 */
[----:B------:R-:W-:Y:S01]  /*1d90*/  IMAD.WIDE R4, R101, 0x2, R2 ;  /* 0x0000000265047825 */ /* 0x000fe200078e0202 */
[----:B------:R-:W-:Y:S01]  /*1da0*/  PRMT R86, RZ, 0x7610, R86 ;  /* 0x00007610ff567816 */ /* 0x000fe20000000056 */
[----:B------:R0:W5:Y:S01]  /*1db0*/  @P3 LDG.E.U16 R82, [R8.64] ;  /* 0x0000000408523981 */ /* 0x000162000c1e1500 */
[C---:B------:R-:W-:Y:S01]  /*1dc0*/  ISETP.GT.AND P4, PT, R60.reuse, 0x38, PT ;  /* 0x000000383c00780c */ /* 0x040fe20003f84270 */
[----:B-1----:R-:W-:Y:S01]  /*1dd0*/  IMAD.WIDE R6, R99, 0x2, R2 ;  /* 0x0000000263067825 */ /* 0x002fe200078e0202 */
[C---:B------:R-:W-:Y:S01]  /*1de0*/  ISETP.GT.AND P3, PT, R60.reuse, 0x32, PT ;  /* 0x000000323c00780c */ /* 0x040fe20003f64270 */
[----:B------:R1:W5:Y:S01]  /*1df0*/  @P1 LDG.E.U16 R84, [R4.64] ;  /* 0x0000000404541981 */ /* 0x000362000c1e1500 */
[----:B------:R-:W-:-:S03]  /*1e00*/  ISETP.GT.AND P1, PT, R60, 0x33, PT ;  /* 0x000000333c00780c */ /* 0x000fc60003f24270 */
[----:B------:R-:W5:Y:S01]  /*1e10*/  @P0 LDG.E.U16 R241, [R2.64] ;  /* 0x0000000402f10981 */ /* 0x000f62000c1e1500 */
[----:B------:R-:W-:-:S03]  /*1e20*/  ISETP.GT.AND P0, PT, R60, 0x34, PT ;  /* 0x000000343c00780c */ /* 0x000fc60003f04270 */
[----:B------:R0:W5:Y:S01]  /*1e30*/  @P2 LDG.E.U16 R86, [R6.64] ;  /* 0x0000000406562981 */ /* 0x000162000c1e1500 */
[C---:B------:R-:W-:Y:S01]  /*1e40*/  ISETP.GT.AND P2, PT, R60.reuse, 0x3a, PT ;  /* 0x0000003a3c00780c */ /* 0x040fe20003f44270 */
[----:B------:R-:W-:Y:S01]  /*1e50*/  IMAD.WIDE R10, R85, 0x2, R2 ;  /* 0x00000002550a7825 */ /* 0x000fe200078e0202 */
[----:B------:R-:W-:Y:S02]  /*1e60*/  PRMT R100, RZ, 0x7610, R100 ;  /* 0x00007610ff647816 */ /* 0x000fe40000000064 */
[----:B------:R-:W-:Y:S01]  /*1e70*/  PRMT R88, RZ, 0x7610, R88 ;  /* 0x00007610ff587816 */ /* 0x000fe20000000058 */
[----:B-1----:R-:W-:Y:S01]  /*1e80*/  IMAD.WIDE R4, R97, 0x2, R2 ;  /* 0x0000000261047825 */ /* 0x002fe200078e0202 */
[----:B------:R-:W-:Y:S02]  /*1e90*/  PRMT R90, RZ, 0x7610, R90 ;  /* 0x00007610ff5a7816 */ /* 0x000fe4000000005a */
[----:B------:R1:W5:Y:S01]  /*1ea0*/  @P4 LDG.E.U16 R100, [R10.64] ;  /* 0x000000040a644981 */ /* 0x000362000c1e1500 */
[----:B------:R-:W-:Y:S01]  /*1eb0*/  PRMT R92, RZ, 0x7610, R92 ;  /* 0x00007610ff5c7816 */ /* 0x000fe2000000005c */
[----:B------:R-:W-:Y:S01]  /*1ec0*/  IMAD.WIDE R12, R93, 0x2, R2 ;  /* 0x000000025d0c7825 */ /* 0x000fe200078e0202 */
[----:B------:R-:W-:Y:S01]  /*1ed0*/  PRMT R104, RZ, 0x7610, R104 ;  /* 0x00007610ff687816 */ /* 0x000fe20000000068 */
[----:B------:R1:W5:Y:S01]  /*1ee0*/  @P3 LDG.E.U16 R88, [R4.64] ;  /* 0x0000000404583981 */ /* 0x000362000c1e1500 */
[----:B------:R-:W-:Y:S01]  /*1ef0*/  ISETP.GT.AND P4, PT, R60, 0x39, PT ;  /* 0x000000393c00780c */ /* 0x000fe20003f84270 */
[----:B0-----:R-:W-:-:S04]  /*1f00*/  IMAD.WIDE R14, R81, 0x2, R2 ;  /* 0x00000002510e7825 */ /* 0x001fc800078e0202 */
[----:B-1----:R-:W-:Y:S01]  /*1f10*/  IMAD.WIDE R10, R95, 0x2, R2 ;  /* 0x000000025f0a7825 */ /* 0x002fe200078e0202 */
[----:B------:R0:W5:Y:S01]  /*1f20*/  @P0 LDG.E.U16 R92, [R12.64] ;  /* 0x000000040c5c0981 */ /* 0x000162000c1e1500 */
[C---:B------:R-:W-:Y:S02]  /*1f30*/  ISETP.GT.AND P3, PT, R60.reuse, 0x3b, PT ;  /* 0x0000003b3c00780c */ /* 0x040fe40003f64270 */
[C---:B------:R-:W-:Y:S01]  /*1f40*/  ISETP.GT.AND P0, PT, R60.reuse, 0x35, PT ;  /* 0x000000353c00780c */ /* 0x040fe20003f04270 */
[----:B------:R1:W5:Y:S01]  /*1f50*/  @P1 LDG.E.U16 R90, [R10.64] ;  /* 0x000000040a5a1981 */ /* 0x000362000c1e1500 */
[----:B------:R-:W-:-:S03]  /*1f60*/  ISETP.GT.AND P1, PT, R60, 0x3c, PT ;  /* 0x0000003c3c00780c */ /* 0x000fc60003f24270 */
[----:B------:R0:W5:Y:S01]  /*1f70*/  @P2 LDG.E.U16 R104, [R14.64] ;  /* 0x000000040e682981 */ /* 0x000162000c1e1500 */
[----:B------:R-:W-:Y:S01]  /*1f80*/  ISETP.GT.AND P2, PT, R60, 0x3d, PT ;  /* 0x0000003d3c00780c */ /* 0x000fe20003f44270 */
[----:B------:R-:W-:Y:S01]  /*1f90*/  IMAD.WIDE R8, R83, 0x2, R2 ;  /* 0x0000000253087825 */ /* 0x000fe200078e0202 */
[----:B------:R-:W-:Y:S02]  /*1fa0*/  PRMT R102, RZ, 0x7610, R102 ;  /* 0x00007610ff667816 */ /* 0x000fe40000000066 */
[----:B------:R-:W-:Y:S01]  /*1fb0*/  PRMT R106, RZ, 0x7610, R106 ;  /* 0x00007610ff6a7816 */ /* 0x000fe2000000006a */
[----:B------:R-:W-:Y:S01]  /*1fc0*/  IMAD.WIDE R4, R91, 0x2, R2 ;  /* 0x000000025b047825 */ /* 0x000fe200078e0202 */
[----:B------:R-:W-:Y:S02]  /*1fd0*/  PRMT R94, RZ, 0x7610, R94 ;  /* 0x00007610ff5e7816 */ /* 0x000fe4000000005e */
[----:B------:R1:W5:Y:S01]  /*1fe0*/  @P4 LDG.E.U16 R102, [R8.64] ;  /* 0x0000000408664981 */ /* 0x000362000c1e1500 */
[----:B------:R-:W-:Y:S01]  /*1ff0*/  PRMT R108, RZ, 0x7610, R108 ;  /* 0x00007610ff6c7816 */ /* 0x000fe2000000006c */
[----:B------:R-:W-:Y:S01]  /*2000*/  IMAD.WIDE R6, R77, 0x2, R2 ;  /* 0x000000024d067825 */ /* 0x000fe200078e0202 */
[----:B------:R-:W-:Y:S01]  /*2010*/  PRMT R110, RZ, 0x7610, R110 ;  /* 0x00007610ff6e7816 */ /* 0x000fe2000000006e */
[----:B------:R1:W5:Y:S02]  /*2020*/  @P0 LDG.E.U16 R94, [R4.64] ;  /* 0x00000004045e0981 */ /* 0x000364000c1e1500 */
        /* <DEDUP_REMOVED lines=12> */
[----:B-1----:R-:W-:Y:S01]  /*20f0*/  IMAD.WIDE R8, R89, 0x2, R2 ;  /* 0x0000000259087825 */ /* 0x002fe200078e0202 */
[----:B------:R-:W-:Y:S02]  /*2100*/  PRMT R112, RZ, 0x7610, R112 ;  /* 0x00007610ff707816 */ /* 0x000fe40000000070 */
[----:B------:R-:W-:Y:S01]  /*2110*/  PRMT R114, RZ, 0x7610, R114 ;  /* 0x00007610ff727816 */ /* 0x000fe20000000072 */
[--C-:B0-----:R-:W-:Y:S01]  /*2120*/  IMAD.WIDE R6, R73, 0x2, R2.reuse ;  /* 0x0000000249067825 */ /* 0x101fe200078e0202 */
[----:B------:R0:W5:Y:S03]  /*2130*/  @P0 LDG.E.U16 R96, [R8.64] ;  /* 0x0000000408600981 */ /* 0x000166000c1e1500 */
[----:B------:R-:W-:Y:S01]  /*2140*/  IMAD.WIDE R10, R71, 0x2, R2 ;  /* 0x00000002470a7825 */ /* 0x000fe200078e0202 */
[----:B------:R1:W5:Y:S04]  /*2150*/  @P1 LDG.E.U16 R98, [R4.64] ;  /* 0x0000000404621981 */ /* 0x000368000c1e1500 */
[----:B------:R-:W5:Y:S04]  /*2160*/  @P2 LDG.E.U16 R112, [R6.64] ;  /* 0x0000000406702981 */ /* 0x000f68000c1e1500 */
[----:B------:R-:W5:Y:S04]  /*2170*/  @P3 LDG.E.U16 R114, [R10.64] ;  /* 0x000000040a723981 */ /* 0x000f68000c1e1500 */
[----:B------:R-:W-:Y:S01]  /*2180*/  BAR.SYNC.DEFER_BLOCKING 0x0 ;  /* 0x0000000000007b1d */ /* 0x000fe20000010000 */
[----:B------:R-:W-:Y:S01]  /*2190*/  ISETP.GE.AND P0, PT, R59, R60, PT ;  /* 0x0000003c3b00720c */ /* 0x000fe20003f06270 */
[----:B------:R-:W-:Y:S01]  /*21a0*/  IMAD.WIDE R12, R195, 0x2, R52 ;  /* 0x00000002c30c7825 */ /* 0x000fe200078e0234 */
[----:B------:R-:W-:-:S02]  /*21b0*/  PRMT R116, RZ, 0x7610, R116 ;  /* 0x00007610ff747816 */ /* 0x000fc40000000074 */
[----:B------:R-:W-:Y:S01]  /*21c0*/  PRMT R120, RZ, 0x7610, R120 ;  /* 0x00007610ff787816 */ /* 0x000fe20000000078 */
[----:B0-----:R-:W-:Y:S01]  /*21d0*/  IMAD.WIDE R8, R63, 0x2, R52 ;  /* 0x000000023f087825 */ /* 0x001fe200078e0234 */
[----:B------:R-:W-:Y:S02]  /*21e0*/  PRMT R118, RZ, 0x7610, R118 ;  /* 0x00007610ff767816 */ /* 0x000fe40000000076 */
[----:B------:R-:W-:Y:S01]  /*21f0*/  PRMT R122, RZ, 0x7610, R122 ;  /* 0x00007610ff7a7816 */ /* 0x000fe2000000007a */
[----:B-1----:R-:W-:-:S04]  /*2200*/  IMAD.WIDE R4, R197, 0x2, R52 ;  /* 0x00000002c5047825 */ /* 0x002fc800078e0234 */
[----:B------:R-:W-:Y:S01]  /*2210*/  IMAD.WIDE R14, R65, 0x2, R52 ;  /* 0x00000002410e7825 */ /* 0x000fe200078e0234 */
[----:B------:R-:W5:Y:S04]  /*2220*/  @!P0 LDG.E.U16 R116, [R12.64] ;  /* 0x000000040c748981 */ /* 0x000f68000c1e1500 */
[----:B------:R-:W5:Y:S04]  /*2230*/  @!P0 LDG.E.U16 R120, [R8.64] ;  /* 0x0000000408788981 */ /* 0x000f68000c1e1500 */
[----:B------:R-:W5:Y:S04]  /*2240*/  @!P0 LDG.E.U16 R118, [R4.64] ;  /* 0x0000000404768981 */ /* 0x000f68000c1e1500 */
[----:B------:R-:W5:Y:S04]  /*2250*/  @!P0 LDG.E.U16 R122, [R14.64] ;  /* 0x000000040e7a8981 */ /* 0x000f68000c1e1500 */
[----:B--2---:R-:W-:Y:S04]  /*2260*/  STS.U16 [R58+0x1000], R25 ;  /* 0x001000193a007388 */ /* 0x004fe80000000400 */
[----:B------:R-:W-:Y:S04]  /*2270*/  STS.U16 [R58+0x2000], R203 ;  /* 0x002000cb3a007388 */ /* 0x000fe80000000400 */
[----:B---3--:R-:W-:Y:S04]  /*2280*/  STS.U16 [R58+0x3000], R223 ;  /* 0x003000df3a007388 */ /* 0x008fe80000000400 */
[----:B----4-:R-:W-:Y:S04]  /*2290*/  STS.U16 [R58+0x4000], R243 ;  /* 0x004000f33a007388 */ /* 0x010fe80000000400 */
[----:B-----5:R-:W-:Y:S04]  /*22a0*/  STS.U16 [R58+0x5000], R24 ;  /* 0x005000183a007388 */ /* 0x020fe80000000400 */
[----:B------:R-:W-:Y:S04]  /*22b0*/  STS.U16 [R58+0x6000], R84 ;  /* 0x006000543a007388 */ /* 0x000fe80000000400 */
[----:B------:R-:W-:Y:S04]  /*22c0*/  STS.U16 [R58], R241 ;  /* 0x000000f13a007388 */ /* 0x000fe80000000400 */
[----:B------:R-:W-:Y:S04]  /*22d0*/  STS.U16 [R58+0x7000], R100 ;  /* 0x007000643a007388 */ /* 0x000fe80000000400 */
        /* <DEDUP_REMOVED lines=60> */
[----:B------:R-:W-:Y:S06]  /*26a0*/  BAR.SYNC.DEFER_BLOCKING 0x0 ;  /* 0x0000000000007b1d */ /* 0x000fec0000010000 */
[----:B------:R-:W-:Y:S04]  /*26b0*/  LDSM.16.MT88.4 R40, [R57] ;  /* 0x000000003928783b */ /* 0x000fe80000004200 */
[----:B------:R-:W0:Y:S04]  /*26c0*/  LDSM.16.M88.4 R24, [R56+0x8000] ;  /* 0x008000003818783b */ /* 0x000e280000000200 */
[----:B------:R-:W1:Y:S04]  /*26d0*/  LDSM.16.M88.4 R12, [R56+0x8400] ;  /* 0x00840000380c783b */ /* 0x000e680000000200 */
[----:B------:R-:W2:Y:S04]  /*26e0*/  LDSM.16.MT88.4 R4, [R57+0x100] ;  /* 0x000100003904783b */ /* 0x000ea80000004200 */
[----:B------:R-:W3:Y:S04]  /*26f0*/  LDSM.16.MT88.4 R28, [R57+0x2000] ;  /* 0x00200000391c783b */ /* 0x000ee80000004200 */
[----:B------:R-:W4:Y:S04]  /*2700*/  LDSM.16.MT88.4 R16, [R57+0x2100] ;  /* 0x002100003910783b */ /* 0x000f280000004200 */
[----:B------:R-:W-:Y:S01]  /*2710*/  LDSM.16.M88.4 R8, [R62+0x8000] ;  /* 0x008000003e08783b */ /* 0x000fe20000000200 */
[C---:B0-----:R-:W-:Y:S03]  /*2720*/  HMMA.16816.F32 R36, R40.reuse, R24, R20 ;  /* 0x000000182824723c */ /* 0x041fe60000001814 */
[----:B------:R-:W-:Y:S05]  /*2730*/  LDSM.16.MT88.4 R20, [R57+0x4100] ;  /* 0x004100003914783b */ /* 0x000fea0000004200 */
[----:B-1----:R-:W-:Y:S01]  /*2740*/  HMMA.16816.F32 R40, R40, R12, R32 ;  /* 0x0000000c2828723c */ /* 0x002fe20000001820 */
[----:B------:R-:W0:Y:S07]  /*2750*/  LDSM.16.MT88.4 R32, [R57+0x4000] ;  /* 0x004000003920783b */ /* 0x000e2e0000004200 */
[C---:B--2---:R-:W-:Y:S08]  /*2760*/  HMMA.16816.F32 R44, R4.reuse, R24, R44 ;  /* 0x00000018042c723c */ /* 0x044ff0000000182c */
[----:B------:R-:W-:Y:S01]  /*2770*/  HMMA.16816.F32 R48, R4, R12, R48 ;  /* 0x0000000c0430723c */ /* 0x000fe20000001830 */
[----:B------:R-:W1:Y:S07]  /*2780*/  LDSM.16.M88.4 R4, [R62+0x8400] ;  /* 0x008400003e04783b */ /* 0x000e6e0000000200 */
[C---:B---3--:R-:W-:Y:S08]  /*2790*/  HMMA.16816.F32 R36, R28.reuse, R26, R36 ;  /* 0x0000001a1c24723c */ /* 0x048ff00000001824 */
[----:B------:R-:W-:Y:S08]  /*27a0*/  HMMA.16816.F32 R40, R28, R14, R40 ;  /* 0x0000000e1c28723c */ /* 0x000ff00000001828 */
[C---:B----4-:R-:W-:Y:S08]  /*27b0*/  HMMA.16816.F32 R44, R16.reuse, R26, R44 ;  /* 0x0000001a102c723c */ /* 0x050ff0000000182c */
[----:B------:R-:W-:Y:S01]  /*27c0*/  HMMA.16816.F32 R48, R16, R14, R48 ;  /* 0x0000000e1030723c */ /* 0x000fe20000001830 */
[----:B------:R-:W2:Y:S04]  /*27d0*/  LDSM.16.MT88.4 R16, [R57+0x6000] ;  /* 0x006000003910783b */ /* 0x000ea80000004200 */
[----:B------:R-:W3:Y:S03]  /*27e0*/  LDSM.16.MT88.4 R12, [R57+0x6100] ;  /* 0x00610000390c783b */ /* 0x000ee60000004200 */
[C---:B0-----:R-:W-:Y:S08]  /*27f0*/  HMMA.16816.F32 R36, R32.reuse, R8, R36 ;  /* 0x000000082024723c */ /* 0x041ff00000001824 */
[----:B-1----:R-:W-:Y:S08]  /*2800*/  HMMA.16816.F32 R32, R32, R4, R40 ;  /* 0x000000042020723c */ /* 0x002ff00000001828 */
[C---:B------:R-:W-:Y:S08]  /*2810*/  HMMA.16816.F32 R44, R20.reuse, R8, R44 ;  /* 0x00000008142c723c */ /* 0x040ff0000000182c */
[----:B------:R-:W-:Y:S01]  /*2820*/  HMMA.16816.F32 R48, R20, R4, R48 ;  /* 0x000000041430723c */ /* 0x000fe20000001830 */
[----:B------:R-:W-:-:S04]  /*2830*/  IADD3 R61, R61, -0x1, RZ ;  /* 0xffffffff3d3d7810 */ /* 0x000fc80007ffe0ff */
[----:B------:R-:W-:Y:S01]  /*2840*/  ISETP.NE.U32.AND P0, PT, R61, RZ, PT ;  /* 0x000000ff3d00720c */ /* 0x000fe20003f05070 */
[----:B------:R-:W-:Y:S02]  /*2850*/  IMAD.WIDE R2, R69, 0x2, R2 ;  /* 0x0000000245027825 */ /* 0x000fe400078e0202 */
[----:B--2---:R-:W-:Y:S02]  /*2860*/  HMMA.16816.F32 R20, R16, R10, R36 ;  /* 0x0000000a1014723c */ /* 0x004fe40000001824 */
[----:B------:R-:W-:Y:S01]  /*2870*/  IMAD.WIDE R52, R67, 0x2, R52 ;  /* 0x0000000243347825 */ /* 0x000fe200078e0234 */
[----:B------:R-:W-:-:S03]  /*2880*/  IADD3 R60, R60, -0x40, RZ ;  /* 0xffffffc03c3c7810 */ /* 0x000fc60007ffe0ff */
[----:B------:R-:W-:Y:S02]  /*2890*/  IMAD.MOV.U32 R4, RZ, RZ, R2 ;  /* 0x000000ffff047224 */ /* 0x000fe400078e0002 */
[----:B------:R-:W-:Y:S08]  /*28a0*/  HMMA.16816.F32 R32, R16, R6, R32 ;  /* 0x000000061020723c */ /* 0x000ff00000001820 */
[C---:B---3--:R-:W-:Y:S08]  /*28b0*/  HMMA.16816.F32 R44, R12.reuse, R10, R44 ;  /* 0x0000000a0c2c723c */ /* 0x048ff0000000182c */
[----:B------:R-:W-:Y:S01]  /*28c0*/  HMMA.16816.F32 R48, R12, R6, R48 ;  /* 0x000000060c30723c */ /* 0x000fe20000001830 */
[----:B------:R-:W-:Y:S01]  /*28d0*/  @!P0 CALL.REL.NOINC `(.L_x_1) ;  /* 0x0000001000008944 */ /* 0x000fe20003c00000 */
[----:B------:R-:W-:Y:S06]  /*28e0*/  BRA `(.L_x_2) ;  /* 0xffffe88000007947 */ /* 0x000fec000383ffff */
.L_x_1:
[----:B------:R-:W-:-:S06]  /*28f0*/  NOP ;  /* 0x0000000000007918 */ /* 0x000fcc0000000000 */
[----:B------:R-:W-:-:S15]  /*2900*/  NOP ;  /* 0x0000000000007918 */ /* 0x000fde0000000000 */
[----:B------:R-:W-:-:S01]  /*2910*/  NOP ;  /* 0x0000000000007918 */ /* 0x000fc20000000000 */
[----:B------:R-:W-:Y:S02]  /*2920*/  F2FP.PACK_AB R51, R51, R50 ;  /* 0x000000323333723e */ /* 0x000fe400000000ff */
[----:B------:R-:W-:-:S02]  /*2930*/  F2FP.PACK_AB R35, R35, R34 ;  /* 0x000000222323723e */ /* 0x000fc400000000ff */
[----:B------:R-:W-:Y:S02]  /*2940*/  F2FP.PACK_AB R49, R49, R48 ;  /* 0x000000303131723e */ /* 0x000fe400000000ff */
[----:B------:R-:W-:Y:S02]  /*2950*/  F2FP.PACK_AB R33, R33, R32 ;  /* 0x000000202121723e */ /* 0x000fe400000000ff */
[----:B------:R-:W-:Y:S02]  /*2960*/  F2FP.PACK_AB R50, R47, R46 ;  /* 0x0000002e2f32723e */ /* 0x000fe400000000ff */
[----:B------:R-:W-:Y:S02]  /*2970*/  F2FP.PACK_AB R34, R23, R22 ;  /* 0x000000161722723e */ /* 0x000fe400000000ff */
[----:B------:R-:W-:Y:S02]  /*2980*/  F2FP.PACK_AB R48, R45, R44 ;  /* 0x0000002c2d30723e */ /* 0x000fe400000000ff */
[----:B------:R-:W-:-:S02]  /*2990*/  F2FP.PACK_AB R32, R21, R20 ;  /* 0x000000141520723e */ /* 0x000fc400000000ff */
.L_x_0:
[----:B------:R-:W-:Y:S01]  /*29a0*/  BAR.SYNC.DEFER_BLOCKING 0x0 ;  /* 0x0000000000007b1d */ /* 0x000fe20000010000 */
[C---:B------:R-:W-:Y:S01]  /*29b0*/  IMAD.SHL.U32 R2, R0.reuse, 0x8, RZ ;  /* 0x0000000800027824 */ /* 0x040fe200078e00ff */
[----:B------:R-:W-:Y:S01]  /*29c0*/  SHF.R.S32.HI R7, RZ, 0x4, R0 ;  /* 0x00000004ff077819 */ /* 0x000fe20000011400 */
[C---:B------:R-:W-:Y:S01]  /*29d0*/  IMAD.SHL.U32 R4, R0.reuse, 0x4, RZ ;  /* 0x0000000400047824 */ /* 0x040fe200078e00ff */
[C---:B------:R-:W-:Y:S01]  /*29e0*/  LOP3.LUT R5, R0.reuse, 0xc, RZ, 0xc0, !PT ;  /* 0x0000000c00057812 */ /* 0x040fe200078ec0ff */
[----:B------:R-:W-:Y:S01]  /*29f0*/  IMAD.SHL.U32 R6, R0, 0x20, RZ ;  /* 0x0000002000067824 */ /* 0x000fe200078e00ff */
[----:B------:R-:W-:-:S02]  /*2a00*/  LOP3.LUT R3, R2, 0x78, RZ, 0xc0, !PT ;  /* 0x0000007802037812 */ /* 0x000fc400078ec0ff */
[----:B------:R-:W-:Y:S02]  /*2a10*/  SGXT R0, R7, 0x1 ;  /* 0x000000010700781a */ /* 0x000fe40000000200 */
[----:B------:R-:W-:Y:S02]  /*2a20*/  LOP3.LUT R3, R3, 0x380, R4, 0xf8, !PT ;  /* 0x0000038003037812 */ /* 0x000fe400078ef804 */
[----:B------:R-:W-:Y:S02]  /*2a30*/  LOP3.LUT R6, R6, 0x60, RZ, 0xc0, !PT ;  /* 0x0000006006067812 */ /* 0x000fe400078ec0ff */
[----:B------:R-:W-:Y:S02]  /*2a40*/  LOP3.LUT R3, R3, 0x808, R0, 0x78, !PT ;  /* 0x0000080803037812 */ /* 0x000fe400078e7800 */
[----:B------:R-:W-:Y:S01]  /*2a50*/  LOP3.LUT R2, R2, 0x780, RZ, 0xc0, !PT ;  /* 0x0000078002027812 */ /* 0x000fe200078ec0ff */
[----:B------:R-:W-:Y:S01]  /*2a60*/  IMAD R7, R5, 0x200, R6 ;  /* 0x0000020005077824 */ /* 0x000fe200078e0206 */
[----:B------:R-:W-:-:S02]  /*2a70*/  LOP3.LUT R4, R3, 0x10, RZ, 0x3c, !PT ;  /* 0x0000001003047812 */ /* 0x000fc400078e3cff */
[C---:B------:R-:W-:Y:S01]  /*2a80*/  ISETP.GE.AND P0, PT, R55.reuse, c[0x0][0x178], PT ;  /* 0x00005e0037007a0c */ /* 0x040fe20003f06270 */
[----:B------:R-:W-:Y:S01]  /*2a90*/  IMAD.IADD R2, R2, 0x1, R7 ;  /* 0x0000000102027824 */ /* 0x000fe200078e0207 */
[C---:B------:R-:W-:Y:S01]  /*2aa0*/  IADD3 R0, R54.reuse, 0x2, RZ ;  /* 0x0000000236007810 */ /* 0x040fe20007ffe0ff */
[----:B------:R-:W-:Y:S01]  /*2ab0*/  IMAD R55, R55, c[0x0][0x194], RZ ;  /* 0x0000650037377a24 */ /* 0x000fe200078e02ff */
[----:B------:R-:W-:Y:S01]  /*2ac0*/  STS.64 [R3], R32 ;  /* 0x0000002003007388 */ /* 0x000fe20000000a00 */
[----:B------:R-:W-:Y:S01]  /*2ad0*/  IMAD R6, R5, 0x2, R2 ;  /* 0x0000000205067824 */ /* 0x000fe200078e0202 */
[----:B------:R-:W-:Y:S02]  /*2ae0*/  IADD3 R2, R54, 0x1, RZ ;  /* 0x0000000136027810 */ /* 0x000fe40007ffe0ff */
[----:B------:R0:W-:Y:S01]  /*2af0*/  STS.64 [R3+0x400], R48 ;  /* 0x0004003003007388 */ /* 0x0001e20000000a00 */
[----:B------:R-:W-:Y:S02]  /*2b00*/  LEA R22, P1, R55, c[0x0][0x170], 0x1 ;  /* 0x00005c0037167a11 */ /* 0x000fe400078208ff */
[C---:B------:R-:W-:Y:S01]  /*2b10*/  LOP3.LUT R5, R6.reuse, 0x8, RZ, 0x3c, !PT ;  /* 0x0000000806057812 */ /* 0x040fe200078e3cff */
[----:B------:R-:W-:Y:S01]  /*2b20*/  STS.64 [R4+0x1000], R34 ;  /* 0x0010002204007388 */ /* 0x000fe20000000a00 */
[----:B------:R-:W-:-:S02]  /*2b30*/  LOP3.LUT R8, R6, 0x10, RZ, 0x3c, !PT ;  /* 0x0000001006087812 */ /* 0x000fc400078e3cff */
[----:B------:R-:W-:Y:S01]  /*2b40*/  LOP3.LUT R10, R6, 0x18, RZ, 0x3c, !PT ;  /* 0x00000018060a7812 */ /* 0x000fe200078e3cff */
[----:B------:R-:W-:Y:S04]  /*2b50*/  STS.64 [R4+0x1400], R50 ;  /* 0x0014003204007388 */ /* 0x000fe80000000a00 */
[----:B------:R-:W-:Y:S01]  /*2b60*/  BAR.SYNC.DEFER_BLOCKING 0x0 ;  /* 0x0000000000007b1d */ /* 0x000fe20000010000 */
[C---:B0-----:R-:W-:Y:S01]  /*2b70*/  IMAD R3, R54.reuse, c[0x0][0x198], RZ ;  /* 0x0000660036037a24 */ /* 0x041fe200078e02ff */
[----:B------:R-:W-:Y:S02]  /*2b80*/  ISETP.LT.AND P5, PT, R54, c[0x0][0x17c], !P0 ;  /* 0x00005f0036007a0c */ /* 0x000fe400047a1270 */
[----:B------:R-:W-:Y:S02]  /*2b90*/  ISETP.LT.AND P4, PT, R2, c[0x0][0x17c], !P0 ;  /* 0x00005f0002007a0c */ /* 0x000fe40004781270 */
[----:B------:R-:W-:-:S02]  /*2ba0*/  LEA.HI.X.SX32 R24, R55, c[0x0][0x174], 0x1, P1 ;  /* 0x00005d0037187a11 */ /* 0x000fc400008f0eff */
[----:B------:R-:W-:Y:S02]  /*2bb0*/  LEA R2, P1, R3, R22, 0x1 ;  /* 0x0000001603027211 */ /* 0x000fe400078208ff */
[----:B------:R-:W-:Y:S02]  /*2bc0*/  ISETP.LT.AND P3, PT, R0, c[0x0][0x17c], !P0 ;  /* 0x00005f0000007a0c */ /* 0x000fe40004761270 */
[----:B------:R-:W-:-:S04]  /*2bd0*/  IADD3 R0, R54, 0x3, RZ ;  /* 0x0000000336007810 */ /* 0x000fc80007ffe0ff */
[----:B------:R-:W-:Y:S02]  /*2be0*/  ISETP.LT.AND P2, PT, R0, c[0x0][0x17c], !P0 ;  /* 0x00005f0000007a0c */ /* 0x000fe40004741270 */
[----:B------:R-:W-:Y:S01]  /*2bf0*/  IADD3 R0, R54, 0x4, RZ ;  /* 0x0000000436007810 */ /* 0x000fe20007ffe0ff */
[----:B------:R-:W0:Y:S04]  /*2c00*/  LDS.64 R14, [R6] ;  /* 0x00000000060e7984 */ /* 0x000e280000000a00 */
[----:B------:R1:W2:Y:S04]  /*2c10*/  LDS.64 R16, [R5] ;  /* 0x0000000005107984 */ /* 0x0002a80000000a00 */
[----:B------:R3:W-:Y:S04]  /*2c20*/  LDS.64 R18, [R8] ;  /* 0x0000000008127984 */ /* 0x0007e80000000a00 */
[----:B------:R2:W4:Y:S01]  /*2c30*/  LDS.64 R20, [R10] ;  /* 0x000000000a147984 */ /* 0x0005220000000a00 */
[----:B-1----:R-:W-:-:S02]  /*2c40*/  IADD3 R5, R3, c[0x0][0x198], RZ ;  /* 0x0000660003057a10 */ /* 0x002fc40007ffe0ff */
[----:B------:R-:W-:Y:S02]  /*2c50*/  LEA.HI.X.SX32 R3, R3, R24, 0x1, P1 ;  /* 0x0000001803037211 */ /* 0x000fe400008f0eff */
[C---:B------:R-:W-:Y:S02]  /*2c60*/  LEA R4, P6, R5.reuse, R22, 0x1 ;  /* 0x0000001605047211 */ /* 0x040fe400078c08ff */
[C---:B------:R-:W-:Y:S02]  /*2c70*/  IADD3 R7, R5.reuse, c[0x0][0x198], RZ ;  /* 0x0000660005077a10 */ /* 0x040fe40007ffe0ff */
[----:B------:R-:W-:Y:S02]  /*2c80*/  LEA.HI.X.SX32 R5, R5, R24, 0x1, P6 ;  /* 0x0000001805057211 */ /* 0x000fe400030f0eff */
[C---:B------:R-:W-:Y:S02]  /*2c90*/  LEA R6, P6, R7.reuse, R22, 0x1 ;  /* 0x0000001607067211 */ /* 0x040fe400078c08ff */
[----:B---3--:R-:W-:-:S02]  /*2ca0*/  IADD3 R8, R7, c[0x0][0x198], RZ ;  /* 0x0000660007087a10 */ /* 0x008fc40007ffe0ff */
[----:B------:R-:W-:Y:S02]  /*2cb0*/  LEA.HI.X.SX32 R7, R7, R24, 0x1, P6 ;  /* 0x0000001807077211 */ /* 0x000fe400030f0eff */
[----:B------:R-:W-:Y:S02]  /*2cc0*/  ISETP.LT.AND P1, PT, R0, c[0x0][0x17c], !P0 ;  /* 0x00005f0000007a0c */ /* 0x000fe40004721270 */
[----:B------:R-:W-:Y:S02]  /*2cd0*/  IADD3 R9, R8, c[0x0][0x198], RZ ;  /* 0x0000660008097a10 */ /* 0x000fe40007ffe0ff */
[----:B------:R-:W-:Y:S01]  /*2ce0*/  IADD3 R0, R54, 0x5, RZ ;  /* 0x0000000536007810 */ /* 0x000fe20007ffe0ff */
[----:B0-----:R0:W-:Y:S03]  /*2cf0*/  @P5 STG.E.U16 [R2.64], R14 ;  /* 0x0000000e02005986 */ /* 0x0011e6000c101504 */
[----:B------:R-:W-:-:S02]  /*2d00*/  ISETP.LT.AND P5, PT, R0, c[0x0][0x17c], !P0 ;  /* 0x00005f0000007a0c */ /* 0x000fc400047a1270 */
[----:B------:R-:W-:Y:S02]  /*2d10*/  IADD3 R0, R54, 0x6, RZ ;  /* 0x0000000636007810 */ /* 0x000fe40007ffe0ff */
[----:B--2---:R-:W-:Y:S02]  /*2d20*/  PRMT R10, R16, 0x7632, R10 ;  /* 0x00007632100a7816 */ /* 0x004fe4000000000a */
[----:B0-----:R-:W-:Y:S02]  /*2d30*/  PRMT R3, R14, 0x7632, R3 ;  /* 0x000076320e037816 */ /* 0x001fe40000000003 */
[----:B------:R-:W-:Y:S02]  /*2d40*/  LEA R2, P6, R8, R22, 0x1 ;  /* 0x0000001608027211 */ /* 0x000fe400078c08ff */
[----:B----4-:R-:W-:Y:S01]  /*2d50*/  PRMT R11, R20, 0x7632, R11 ;  /* 0x00007632140b7816 */ /* 0x010fe2000000000b */
[----:B------:R0:W-:Y:S01]  /*2d60*/  @P4 STG.E.U16 [R4.64], R3 ;  /* 0x0000000304004986 */ /* 0x0001e2000c101504 */
[----:B------:R-:W-:-:S02]  /*2d70*/  ISETP.LT.AND P4, PT, R0, c[0x0][0x17c], !P0 ;  /* 0x00005f0000007a0c */ /* 0x000fc40004781270 */
[----:B------:R-:W-:Y:S01]  /*2d80*/  IADD3 R0, R54, 0x7, RZ ;  /* 0x0000000736007810 */ /* 0x000fe20007ffe0ff */
[----:B------:R1:W-:Y:S03]  /*2d90*/  @P3 STG.E.U16 [R6.64], R16 ;  /* 0x0000001006003986 */ /* 0x0003e6000c101504 */
[----:B------:R-:W-:Y:S02]  /*2da0*/  ISETP.LT.AND P3, PT, R0, c[0x0][0x17c], !P0 ;  /* 0x00005f0000007a0c */ /* 0x000fe40004761270 */
[----:B------:R-:W-:Y:S02]  /*2db0*/  IADD3 R0, R54, 0x8, RZ ;  /* 0x0000000836007810 */ /* 0x000fe40007ffe0ff */
[----:B0-----:R-:W-:Y:S02]  /*2dc0*/  LEA.HI.X.SX32 R3, R8, R24, 0x1, P6 ;  /* 0x0000001808037211 */ /* 0x001fe400030f0eff */
[----:B------:R-:W-:-:S02]  /*2dd0*/  LEA R8, P6, R9, R22, 0x1 ;  /* 0x0000001609087211 */ /* 0x000fc400078c08ff */
[C---:B------:R-:W-:Y:S01]  /*2de0*/  IADD3 R5, R9.reuse, c[0x0][0x198], RZ ;  /* 0x0000660009057a10 */ /* 0x040fe20007ffe0ff */
[----:B------:R0:W-:Y:S01]  /*2df0*/  @P2 STG.E.U16 [R2.64], R10 ;  /* 0x0000000a02002986 */ /* 0x0001e2000c101504 */
[----:B------:R-:W-:Y:S02]  /*2e00*/  LEA.HI.X.SX32 R9, R9, R24, 0x1, P6 ;  /* 0x0000001809097211 */ /* 0x000fe400030f0eff */
[C---:B-1----:R-:W-:Y:S02]  /*2e10*/  IADD3 R7, R5.reuse, c[0x0][0x198], RZ ;  /* 0x0000660005077a10 */ /* 0x042fe40007ffe0ff */
[C---:B------:R-:W-:Y:S01]  /*2e20*/  LEA R4, P6, R5.reuse, R22, 0x1 ;  /* 0x0000001605047211 */ /* 0x040fe200078c08ff */
[----:B------:R1:W-:Y:S01]  /*2e30*/  @P1 STG.E.U16 [R8.64], R18 ;  /* 0x0000001208001986 */ /* 0x0003e2000c101504 */
[----:B------:R-:W-:Y:S02]  /*2e40*/  ISETP.LT.AND P2, PT, R0, c[0x0][0x17c], !P0 ;  /* 0x00005f0000007a0c */ /* 0x000fe40004741270 */
[----:B------:R-:W-:-:S02]  /*2e50*/  LEA.HI.X.SX32 R5, R5, R24, 0x1, P6 ;  /* 0x0000001805057211 */ /* 0x000fc400030f0eff */
[C---:B------:R-:W-:Y:S02]  /*2e60*/  LEA R6, P6, R7.reuse, R22, 0x1 ;  /* 0x0000001607067211 */ /* 0x040fe400078c08ff */
[C---:B0-----:R-:W-:Y:S02]  /*2e70*/  IADD3 R3, R7.reuse, c[0x0][0x198], RZ ;  /* 0x0000660007037a10 */ /* 0x041fe40007ffe0ff */
[----:B------:R-:W-:Y:S02]  /*2e80*/  PRMT R10, R18, 0x7632, R10 ;  /* 0x00007632120a7816 */ /* 0x000fe4000000000a */
[----:B------:R-:W-:Y:S02]  /*2e90*/  LEA.HI.X.SX32 R7, R7, R24, 0x1, P6 ;  /* 0x0000001807077211 */ /* 0x000fe400030f0eff */
[C---:B-1----:R-:W-:Y:S01]  /*2ea0*/  IADD3 R9, R3.reuse, c[0x0][0x198], RZ ;  /* 0x0000660003097a10 */ /* 0x042fe20007ffe0ff */
[----:B------:R0:W-:Y:S01]  /*2eb0*/  @P5 STG.E.U16 [R4.64], R10 ;  /* 0x0000000a04005986 */ /* 0x0001e2000c101504 */
[----:B------:R-:W-:-:S02]  /*2ec0*/  LEA R2, P6, R3, R22, 0x1 ;  /* 0x0000001603027211 */ /* 0x000fc400078c08ff */
[----:B------:R-:W-:Y:S01]  /*2ed0*/  IADD3 R0, R54, 0x9, RZ ;  /* 0x0000000936007810 */ /* 0x000fe20007ffe0ff */
[----:B------:R1:W-:Y:S01]  /*2ee0*/  @P4 STG.E.U16 [R6.64], R20 ;  /* 0x0000001406004986 */ /* 0x0003e2000c101504 */
[----:B------:R-:W-:Y:S02]  /*2ef0*/  LEA.HI.X.SX32 R3, R3, R24, 0x1, P6 ;  /* 0x0000001803037211 */ /* 0x000fe400030f0eff */
[C---:B------:R-:W-:Y:S02]  /*2f00*/  LEA R8, P6, R9.reuse, R22, 0x1 ;  /* 0x0000001609087211 */ /* 0x040fe400078c08ff */
[----:B------:R-:W-:Y:S01]  /*2f10*/  ISETP.LT.AND P1, PT, R0, c[0x0][0x17c], !P0 ;  /* 0x00005f0000007a0c */ /* 0x000fe20004721270 */
[----:B------:R2:W-:Y:S01]  /*2f20*/  @P3 STG.E.U16 [R2.64], R11 ;  /* 0x0000000b02003986 */ /* 0x0005e2000c101504 */
[----:B------:R-:W-:Y:S02]  /*2f30*/  IADD3 R0, R54, 0xa, RZ ;  /* 0x0000000a36007810 */ /* 0x000fe40007ffe0ff */
[----:B0-----:R-:W-:-:S02]  /*2f40*/  IADD3 R5, R9, c[0x0][0x198], RZ ;  /* 0x0000660009057a10 */ /* 0x001fc40007ffe0ff */
[----:B------:R-:W-:Y:S02]  /*2f50*/  LEA.HI.X.SX32 R9, R9, R24, 0x1, P6 ;  /* 0x0000001809097211 */ /* 0x000fe400030f0eff */
[C---:B-1----:R-:W-:Y:S02]  /*2f60*/  IADD3 R6, R5.reuse, c[0x0][0x198], RZ ;  /* 0x0000660005067a10 */ /* 0x042fe40007ffe0ff */
[----:B------:R-:W-:Y:S01]  /*2f70*/  LEA R4, P6, R5, R22, 0x1 ;  /* 0x0000001605047211 */ /* 0x000fe200078c08ff */
[----:B------:R-:W-:Y:S01]  /*2f80*/  @P2 STG.E.U16 [R8.64], R15 ;  /* 0x0000000f08002986 */ /* 0x000fe2000c101504 */
[----:B------:R-:W-:Y:S02]  /*2f90*/  IADD3 R7, R6, c[0x0][0x198], RZ ;  /* 0x0000660006077a10 */ /* 0x000fe40007ffe0ff */
[----:B------:R-:W-:Y:S02]  /*2fa0*/  ISETP.LT.AND P5, PT, R0, c[0x0][0x17c], !P0 ;  /* 0x00005f0000007a0c */ /* 0x000fe400047a1270 */
[----:B------:R-:W-:-:S02]  /*2fb0*/  IADD3 R0, R54, 0xb, RZ ;  /* 0x0000000b36007810 */ /* 0x000fc40007ffe0ff */
[----:B--2---:R-:W-:Y:S02]  /*2fc0*/  PRMT R3, R15, 0x7632, R3 ;  /* 0x000076320f037816 */ /* 0x004fe40000000003 */
[----:B------:R-:W-:Y:S02]  /*2fd0*/  LEA.HI.X.SX32 R5, R5, R24, 0x1, P6 ;  /* 0x0000001805057211 */ /* 0x000fe400030f0eff */
[----:B------:R-:W-:Y:S02]  /*2fe0*/  IADD3 R11, R7, c[0x0][0x198], RZ ;  /* 0x00006600070b7a10 */ /* 0x000fe40007ffe0ff */
[----:B------:R-:W-:Y:S01]  /*2ff0*/  ISETP.LT.AND P4, PT, R0, c[0x0][0x17c], !P0 ;  /* 0x00005f0000007a0c */ /* 0x000fe20004781270 */
[----:B------:R0:W-:Y:S01]  /*3000*/  @P1 STG.E.U16 [R4.64], R3 ;  /* 0x0000000304001986 */ /* 0x0001e2000c101504 */
[----:B------:R-:W-:Y:S02]  /*3010*/  LEA R2, P6, R6, R22, 0x1 ;  /* 0x0000001606027211 */ /* 0x000fe400078c08ff */
[----:B------:R-:W-:-:S02]  /*3020*/  IADD3 R0, R54, 0xc, RZ ;  /* 0x0000000c36007810 */ /* 0x000fc40007ffe0ff */
[----:B------:R-:W-:Y:S02]  /*3030*/  IADD3 R12, R11, c[0x0][0x198], RZ ;  /* 0x000066000b0c7a10 */ /* 0x000fe40007ffe0ff */
[----:B------:R-:W-:Y:S02]  /*3040*/  ISETP.LT.AND P3, PT, R0, c[0x0][0x17c], !P0 ;  /* 0x00005f0000007a0c */ /* 0x000fe40004761270 */
[----:B------:R-:W-:Y:S02]  /*3050*/  IADD3 R0, R54, 0xd, RZ ;  /* 0x0000000d36007810 */ /* 0x000fe40007ffe0ff */
[----:B------:R-:W-:Y:S02]  /*3060*/  IADD3 R13, R12, c[0x0][0x198], RZ ;  /* 0x000066000c0d7a10 */ /* 0x000fe40007ffe0ff */
[----:B0-----:R-:W-:Y:S02]  /*3070*/  LEA.HI.X.SX32 R3, R6, R24, 0x1, P6 ;  /* 0x0000001806037211 */ /* 0x001fe400030f0eff */
[----:B------:R-:W-:-:S02]  /*3080*/  LEA R6, P1, R7, R22, 0x1 ;  /* 0x0000001607067211 */ /* 0x000fc400078208ff */
[----:B------:R-:W-:Y:S01]  /*3090*/  ISETP.LT.AND P2, PT, R0, c[0x0][0x17c], !P0 ;  /* 0x00005f0000007a0c */ /* 0x000fe20004741270 */
[----:B------:R0:W-:Y:S01]  /*30a0*/  @P5 STG.E.U16 [R2.64], R17 ;  /* 0x0000001102005986 */ /* 0x0001e2000c101504 */
[----:B------:R-:W-:Y:S02]  /*30b0*/  LEA.HI.X.SX32 R7, R7, R24, 0x1, P1 ;  /* 0x0000001807077211 */ /* 0x000fe400008f0eff */
[-C--:B------:R-:W-:Y:S02]  /*30c0*/  LEA R4, P1, R13, R22.reuse, 0x1 ;  /* 0x000000160d047211 */ /* 0x080fe400078208ff */
[C---:B------:R-:W-:Y:S02]  /*30d0*/  IADD3 R0, R54.reuse, 0xe, RZ ;  /* 0x0000000e36007810 */ /* 0x040fe40007ffe0ff */
[----:B------:R-:W-:Y:S02]  /*30e0*/  IADD3 R54, R54, 0xf, RZ ;  /* 0x0000000f36367810 */ /* 0x000fe40007ffe0ff */
[----:B------:R-:W-:-:S02]  /*30f0*/  LEA R10, P6, R11, R22, 0x1 ;  /* 0x000000160b0a7211 */ /* 0x000fc400078c08ff */
[-C--:B------:R-:W-:Y:S02]  /*3100*/  LEA.HI.X.SX32 R5, R13, R24.reuse, 0x1, P1 ;  /* 0x000000180d057211 */ /* 0x080fe400008f0eff */
[----:B------:R-:W-:Y:S02]  /*3110*/  ISETP.LT.AND P1, PT, R0, c[0x0][0x17c], !P0 ;  /* 0x00005f0000007a0c */ /* 0x000fe40004721270 */
[----:B------:R-:W-:Y:S02]  /*3120*/  ISETP.LT.AND P0, PT, R54, c[0x0][0x17c], !P0 ;  /* 0x00005f0036007a0c */ /* 0x000fe40004701270 */
[----:B------:R-:W-:Y:S02]  /*3130*/  LEA.HI.X.SX32 R11, R11, R24, 0x1, P6 ;  /* 0x000000180b0b7211 */ /* 0x000fe400030f0eff */
[----:B------:R-:W-:Y:S02]  /*3140*/  LEA R8, P6, R12, R22, 0x1 ;  /* 0x000000160c087211 */ /* 0x000fe400078c08ff */
[----:B------:R-:W-:-:S02]  /*3150*/  PRMT R0, R17, 0x7632, R0 ;  /* 0x0000763211007816 */ /* 0x000fc40000000000 */
[----:B------:R-:W-:Y:S02]  /*3160*/  LEA.HI.X.SX32 R9, R12, R24, 0x1, P6 ;  /* 0x000000180c097211 */ /* 0x000fe400030f0eff */
[----:B0-----:R-:W-:Y:S01]  /*3170*/  PRMT R3, R19, 0x7632, R3 ;  /* 0x0000763213037816 */ /* 0x001fe20000000003 */
[----:B------:R0:W-:Y:S01]  /*3180*/  @P4 STG.E.U16 [R6.64], R0 ;  /* 0x0000000006004986 */ /* 0x0001e2000c101504 */
[----:B------:R-:W-:-:S03]  /*3190*/  IADD3 R14, R13, c[0x0][0x198], RZ ;  /* 0x000066000d0e7a10 */ /* 0x000fc60007ffe0ff */
[----:B------:R0:W-:Y:S01]  /*31a0*/  @P3 STG.E.U16 [R10.64], R19 ;  /* 0x000000130a003986 */ /* 0x0001e2000c101504 */
[----:B------:R-:W-:-:S03]  /*31b0*/  LEA R12, P6, R14, R22, 0x1 ;  /* 0x000000160e0c7211 */ /* 0x000fc600078c08ff */
[----:B------:R0:W-:Y:S01]  /*31c0*/  @P2 STG.E.U16 [R8.64], R3 ;  /* 0x0000000308002986 */ /* 0x0001e2000c101504 */
[----:B------:R-:W-:-:S03]  /*31d0*/  LEA.HI.X.SX32 R13, R14, R24, 0x1, P6 ;  /* 0x000000180e0d7211 */ /* 0x000fc600030f0eff */
[----:B------:R0:W-:Y:S01]  /*31e0*/  @P1 STG.E.U16 [R4.64], R21 ;  /* 0x0000001504001986 */ /* 0x0001e2000c101504 */
[----:B------:R-:W-:Y:S05]  /*31f0*/  @!P0 EXIT ;  /* 0x000000000000894d */ /* 0x000fea0003800000 */
[----:B0-----:R-:W-:-:S05]  /*3200*/  PRMT R6, R21, 0x7632, R6 ;  /* 0x0000763215067816 */ /* 0x001fca0000000006 */
[----:B------:R-:W-:Y:S01]  /*3210*/  STG.E.U16 [R12.64], R6 ;  /* 0x000000060c007986 */ /* 0x000fe2000c101504 */
[----:B------:R-:W-:Y:S05]  /*3220*/  EXIT ;  /* 0x000000000000794d */ /* 0x000fea0003800000 */
.L_x_3:
[----:B------:R-:W-:-:S00]  /*3230*/  BRA `(.L_x_3) ;  /* 0xfffffff000007947 */ /* 0x000fc0000383ffff */
[----:B------:R-:W-:-:S00]  /*3240*/  NOP ;  /* 0x0000000000007918 */ /* 0x000fc00000000000 */
        /* <DEDUP_REMOVED lines=11> */
.L_x_4:


//--------------------- .nv.shared.matmul_kernel  --------------------------
	.section	.nv.shared.matmul_kernel,"aw",@nobits
	.sectionflags	@""
	.align	16
